//
// Generated by NVIDIA NVVM Compiler
//
// Compiler Build ID: CL-36424714
// Cuda compilation tools, release 13.0, V13.0.88
// Based on NVVM 20.0.0
//

.version 9.0
.target sm_100
.address_size 64

	// .globl	my_kernel_kernel0
// _ZZ17my_kernel_kernel0E18PaddedInput_shared has been demoted
// _ZZ17my_kernel_kernel0E18placeholder_shared has been demoted

.visible .entry my_kernel_kernel0(
	.param .u64 .ptr .align 1 my_kernel_kernel0_param_0,
	.param .u64 .ptr .align 1 my_kernel_kernel0_param_1,
	.param .u64 .ptr .align 1 my_kernel_kernel0_param_2,
	.param .u64 .ptr .align 1 my_kernel_kernel0_param_3
)
{
	.reg .pred 	%p<4>;
	.reg .b16 	%rs<7>;
	.reg .b32 	%r<402>;
	.reg .b32 	%f<151>;
	.reg .b64 	%rd<145>;
	// demoted variable
	.shared .align 4 .b8 _ZZ17my_kernel_kernel0E18PaddedInput_shared[60];
	// demoted variable
	.shared .align 4 .b8 _ZZ17my_kernel_kernel0E18placeholder_shared[480];
	ld.param.u64 	%rd13, [my_kernel_kernel0_param_0];
	ld.param.u64 	%rd14, [my_kernel_kernel0_param_1];
	cvta.to.global.u64 	%rd1, %rd14;
	cvta.to.global.u64 	%rd15, %rd13;
	mov.u32 	%r1, %tid.x;
	mul.lo.s32 	%r142, %r1, 240;
	and.b32  	%r143, %r142, 992;
	mov.u32 	%r144, %ctaid.x;
	shl.b32 	%r2, %r144, 3;
	shl.b32 	%r145, %r1, 2;
	and.b32  	%r146, %r145, 4;
	add.s32 	%r147, %r143, %r2;
	or.b32  	%r398, %r147, %r146;
	mov.u32 	%r148, _ZZ17my_kernel_kernel0E18placeholder_shared;
	add.s32 	%r4, %r148, %r142;
	add.s32 	%r149, %r142, 16;
	and.b32  	%r150, %r149, 2016;
	xor.b32  	%r151, %r146, 4;
	add.s32 	%r152, %r150, %r2;
	or.b32  	%r397, %r152, %r151;
	add.s32 	%r153, %r142, 20;
	and.b32  	%r154, %r153, 2016;
	add.s32 	%r155, %r142, 24;
	and.b32  	%r156, %r155, 2016;
	add.s32 	%r157, %r142, 28;
	and.b32  	%r158, %r157, 2016;
	add.s32 	%r159, %r142, 36;
	and.b32  	%r160, %r159, 2016;
	add.s32 	%r161, %r142, 40;
	and.b32  	%r162, %r161, 2016;
	add.s32 	%r163, %r142, 44;
	add.s32 	%r164, %r142, 48;
	and.b32  	%r165, %r164, 2016;
	add.s32 	%r166, %r165, %r2;
	or.b32  	%r360, %r166, %r151;
	add.s32 	%r167, %r142, 52;
	and.b32  	%r168, %r167, 2016;
	add.s32 	%r169, %r142, 56;
	and.b32  	%r170, %r169, 2016;
	add.s32 	%r171, %r142, 60;
	and.b32  	%r172, %r171, 2016;
	add.s32 	%r173, %r142, 68;
	and.b32  	%r174, %r173, 2016;
	add.s32 	%r175, %r142, 72;
	and.b32  	%r176, %r175, 2016;
	add.s32 	%r177, %r142, 80;
	and.b32  	%r178, %r177, 2016;
	add.s32 	%r179, %r178, %r2;
	or.b32  	%r366, %r179, %r151;
	add.s32 	%r180, %r142, 84;
	and.b32  	%r181, %r180, 2016;
	add.s32 	%r182, %r142, 88;
	and.b32  	%r183, %r182, 2016;
	add.s32 	%r184, %r142, 92;
	and.b32  	%r185, %r184, 2016;
	add.s32 	%r186, %r142, 100;
	and.b32  	%r187, %r186, 2016;
	add.s32 	%r188, %r142, 104;
	and.b32  	%r189, %r188, 2016;
	add.s32 	%r190, %r142, 108;
	add.s32 	%r191, %r142, 112;
	and.b32  	%r192, %r191, 2016;
	add.s32 	%r193, %r192, %r2;
	or.b32  	%r372, %r193, %r151;
	add.s32 	%r194, %r142, 116;
	and.b32  	%r195, %r194, 2016;
	add.s32 	%r196, %r142, 120;
	and.b32  	%r197, %r196, 2016;
	add.s32 	%r198, %r142, 124;
	and.b32  	%r199, %r198, 2016;
	add.s32 	%r200, %r142, 132;
	and.b32  	%r201, %r200, 2016;
	add.s32 	%r202, %r142, 136;
	and.b32  	%r203, %r202, 2016;
	add.s32 	%r204, %r142, 144;
	and.b32  	%r205, %r204, 2016;
	add.s32 	%r206, %r205, %r2;
	or.b32  	%r378, %r206, %r151;
	add.s32 	%r207, %r142, 148;
	and.b32  	%r208, %r207, 2016;
	add.s32 	%r209, %r142, 152;
	and.b32  	%r210, %r209, 2016;
	add.s32 	%r211, %r142, 156;
	and.b32  	%r212, %r211, 2016;
	add.s32 	%r213, %r142, 164;
	and.b32  	%r214, %r213, 2016;
	add.s32 	%r215, %r142, 168;
	and.b32  	%r216, %r215, 2016;
	add.s32 	%r217, %r142, 176;
	and.b32  	%r218, %r217, 2016;
	add.s32 	%r219, %r218, %r2;
	or.b32  	%r384, %r219, %r151;
	add.s32 	%r220, %r142, 180;
	and.b32  	%r221, %r220, 2016;
	add.s32 	%r222, %r142, 184;
	and.b32  	%r223, %r222, 2016;
	add.s32 	%r224, %r142, 188;
	and.b32  	%r225, %r224, 2016;
	add.s32 	%r226, %r142, 196;
	and.b32  	%r227, %r226, 2016;
	add.s32 	%r228, %r142, 200;
	and.b32  	%r229, %r228, 2016;
	add.s32 	%r230, %r142, 204;
	add.s32 	%r231, %r142, 208;
	and.b32  	%r232, %r231, 2016;
	add.s32 	%r233, %r232, %r2;
	or.b32  	%r390, %r233, %r151;
	add.s32 	%r234, %r142, 212;
	and.b32  	%r235, %r234, 2016;
	add.s32 	%r236, %r142, 216;
	and.b32  	%r237, %r236, 2016;
	add.s32 	%r238, %r142, 220;
	and.b32  	%r239, %r238, 2016;
	add.s32 	%r240, %r142, 228;
	and.b32  	%r241, %r240, 2016;
	add.s32 	%r242, %r142, 232;
	and.b32  	%r243, %r242, 2016;
	add.s32 	%r244, %r2, %r145;
	mul.wide.u32 	%rd16, %r244, 4;
	shr.u32 	%r245, %r230, 5;
	and.b32  	%r246, %r245, 63;
	mul.wide.u32 	%rd17, %r246, 128;
	add.s64 	%rd18, %rd17, %rd16;
	or.b64  	%rd2, %rd18, 12;
	shr.u32 	%r247, %r190, 5;
	and.b32  	%r248, %r247, 63;
	mul.wide.u32 	%rd19, %r248, 128;
	add.s64 	%rd20, %rd19, %rd16;
	or.b64  	%rd3, %rd20, 12;
	shr.u32 	%r249, %r163, 5;
	and.b32  	%r250, %r249, 63;
	mul.wide.u32 	%rd21, %r250, 128;
	add.s64 	%rd22, %rd21, %rd16;
	or.b64  	%rd4, %rd22, 12;
	mul.wide.u32 	%rd23, %r1, 4;
	add.s64 	%rd24, %rd23, %rd15;
	add.s64 	%rd143, %rd24, 32;
	add.s32 	%r251, %r154, %r2;
	cvt.u16.u32 	%rs1, %r1;
	shl.b16 	%rs2, %rs1, 2;
	add.s16 	%rs3, %rs2, 4;
	cvt.u32.u16 	%r252, %rs3;
	and.b32  	%r253, %r252, 4;
	or.b32  	%r396, %r251, %r253;
	shr.u32 	%r254, %r142, 5;
	and.b32  	%r255, %r254, 31;
	mul.wide.u32 	%rd25, %r255, 128;
	add.s64 	%rd26, %rd25, %rd16;
	or.b64  	%rd6, %rd26, 12;
	add.s32 	%r256, %r243, %r2;
	or.b32  	%r395, %r256, %r146;
	add.s32 	%r257, %r241, %r2;
	or.b32  	%r394, %r257, %r146;
	add.s32 	%r258, %r239, %r2;
	or.b32  	%r393, %r258, %r253;
	add.s32 	%r259, %r237, %r2;
	shl.b16 	%rs4, %rs1, 1;
	add.s16 	%rs5, %rs4, 2;
	and.b16  	%rs6, %rs5, 2;
	mul.wide.u16 	%r260, %rs6, 2;
	or.b32  	%r392, %r259, %r260;
	add.s32 	%r261, %r235, %r2;
	or.b32  	%r391, %r261, %r253;
	add.s32 	%r262, %r229, %r2;
	or.b32  	%r389, %r262, %r146;
	add.s32 	%r263, %r227, %r2;
	or.b32  	%r388, %r263, %r146;
	add.s32 	%r264, %r225, %r2;
	or.b32  	%r387, %r264, %r253;
	add.s32 	%r265, %r223, %r2;
	or.b32  	%r386, %r265, %r260;
	add.s32 	%r266, %r221, %r2;
	or.b32  	%r385, %r266, %r253;
	add.s32 	%r267, %r216, %r2;
	or.b32  	%r383, %r267, %r146;
	add.s32 	%r268, %r214, %r2;
	or.b32  	%r382, %r268, %r146;
	add.s32 	%r269, %r212, %r2;
	or.b32  	%r381, %r269, %r253;
	add.s32 	%r270, %r210, %r2;
	or.b32  	%r380, %r270, %r260;
	add.s32 	%r271, %r208, %r2;
	or.b32  	%r379, %r271, %r253;
	add.s32 	%r272, %r203, %r2;
	or.b32  	%r377, %r272, %r146;
	add.s32 	%r273, %r201, %r2;
	or.b32  	%r376, %r273, %r146;
	add.s32 	%r274, %r199, %r2;
	or.b32  	%r375, %r274, %r253;
	add.s32 	%r275, %r197, %r2;
	or.b32  	%r374, %r275, %r260;
	add.s32 	%r276, %r195, %r2;
	or.b32  	%r373, %r276, %r253;
	add.s32 	%r277, %r189, %r2;
	or.b32  	%r371, %r277, %r146;
	add.s32 	%r278, %r187, %r2;
	or.b32  	%r370, %r278, %r146;
	add.s32 	%r279, %r185, %r2;
	or.b32  	%r369, %r279, %r253;
	add.s32 	%r280, %r183, %r2;
	or.b32  	%r368, %r280, %r260;
	add.s32 	%r281, %r181, %r2;
	or.b32  	%r367, %r281, %r253;
	add.s32 	%r282, %r176, %r2;
	or.b32  	%r365, %r282, %r146;
	add.s32 	%r283, %r174, %r2;
	or.b32  	%r364, %r283, %r146;
	add.s32 	%r284, %r172, %r2;
	or.b32  	%r363, %r284, %r253;
	add.s32 	%r285, %r170, %r2;
	or.b32  	%r362, %r285, %r260;
	add.s32 	%r286, %r168, %r2;
	or.b32  	%r361, %r286, %r253;
	add.s32 	%r287, %r162, %r2;
	or.b32  	%r359, %r287, %r146;
	add.s32 	%r288, %r160, %r2;
	or.b32  	%r358, %r288, %r146;
	add.s32 	%r289, %r158, %r2;
	or.b32  	%r357, %r289, %r253;
	add.s32 	%r290, %r156, %r2;
	or.b32  	%r356, %r290, %r260;
	mov.f32 	%f149, 0f00000000;
	mov.b32 	%r401, 1;
	mov.u32 	%r399, %r398;
	mov.u32 	%r400, %r398;
	mov.u64 	%rd144, %rd1;
	mov.f32 	%f150, %f149;
$L__BB0_1:
	setp.gt.u32 	%p1, %r1, 2;
	bar.sync 	0;
	ld.global.nc.f32 	%f6, [%rd143+-32];
	shl.b32 	%r291, %r1, 2;
	mov.u32 	%r292, _ZZ17my_kernel_kernel0E18PaddedInput_shared;
	add.s32 	%r293, %r292, %r291;
	st.shared.f32 	[%r293], %f6;
	ld.global.nc.f32 	%f7, [%rd143+-16];
	st.shared.f32 	[%r293+16], %f7;
	ld.global.nc.f32 	%f8, [%rd143];
	st.shared.f32 	[%r293+32], %f8;
	@%p1 bra 	$L__BB0_4;
	setp.eq.s32 	%p2, %r1, 2;
	ld.global.nc.f32 	%f9, [%rd143+16];
	shl.b32 	%r294, %r1, 2;
	mov.u32 	%r295, _ZZ17my_kernel_kernel0E18PaddedInput_shared;
	add.s32 	%r296, %r295, %r294;
	st.shared.f32 	[%r296+48], %f9;
	@%p2 bra 	$L__BB0_4;
	mul.wide.u32 	%rd27, %r400, 4;
	add.s64 	%rd28, %rd1, %rd27;
	ld.global.nc.f32 	%f10, [%rd28];
	st.shared.f32 	[%r4], %f10;
	add.s32 	%r297, %r399, 1;
	mul.wide.u32 	%rd29, %r297, 4;
	add.s64 	%rd30, %rd1, %rd29;
	ld.global.nc.f32 	%f11, [%rd30];
	st.shared.f32 	[%r4+4], %f11;
	add.s32 	%r298, %r398, 2;
	mul.wide.u32 	%rd31, %r298, 4;
	add.s64 	%rd32, %rd1, %rd31;
	ld.global.nc.f32 	%f12, [%rd32];
	st.shared.f32 	[%r4+8], %f12;
	add.s64 	%rd33, %rd144, %rd6;
	ld.global.nc.f32 	%f13, [%rd33];
	st.shared.f32 	[%r4+12], %f13;
	mul.wide.u32 	%rd34, %r397, 4;
	add.s64 	%rd35, %rd1, %rd34;
	ld.global.nc.f32 	%f14, [%rd35];
	st.shared.f32 	[%r4+16], %f14;
	add.s32 	%r299, %r396, 1;
	mul.wide.u32 	%rd36, %r299, 4;
	add.s64 	%rd37, %rd1, %rd36;
	ld.global.nc.f32 	%f15, [%rd37];
	st.shared.f32 	[%r4+20], %f15;
	add.s32 	%r300, %r356, 2;
	mul.wide.u32 	%rd38, %r300, 4;
	add.s64 	%rd39, %rd1, %rd38;
	ld.global.nc.f32 	%f16, [%rd39];
	st.shared.f32 	[%r4+24], %f16;
	add.s32 	%r301, %r357, 3;
	mul.wide.u32 	%rd40, %r301, 4;
	add.s64 	%rd41, %rd1, %rd40;
	ld.global.nc.f32 	%f17, [%rd41];
	st.shared.f32 	[%r4+28], %f17;
	mul.lo.s32 	%r302, %r1, 240;
	and.b32  	%r303, %r302, 992;
	add.s32 	%r304, %r303, %r2;
	shl.b32 	%r305, %r1, 2;
	and.b32  	%r306, %r305, 4;
	add.s32 	%r307, %r304, %r306;
	mul.wide.u32 	%rd42, %r307, 4;
	add.s64 	%rd43, %rd42, %rd144;
	ld.global.nc.f32 	%f18, [%rd43+128];
	st.shared.f32 	[%r4+32], %f18;
	add.s32 	%r308, %r358, 1;
	mul.wide.u32 	%rd44, %r308, 4;
	add.s64 	%rd45, %rd1, %rd44;
	ld.global.nc.f32 	%f19, [%rd45];
	st.shared.f32 	[%r4+36], %f19;
	add.s32 	%r309, %r359, 2;
	mul.wide.u32 	%rd46, %r309, 4;
	add.s64 	%rd47, %rd1, %rd46;
	ld.global.nc.f32 	%f20, [%rd47];
	st.shared.f32 	[%r4+40], %f20;
	add.s64 	%rd48, %rd144, %rd4;
	ld.global.nc.f32 	%f21, [%rd48];
	st.shared.f32 	[%r4+44], %f21;
	mul.wide.u32 	%rd49, %r360, 4;
	add.s64 	%rd50, %rd1, %rd49;
	ld.global.nc.f32 	%f22, [%rd50];
	st.shared.f32 	[%r4+48], %f22;
	add.s32 	%r310, %r361, 1;
	mul.wide.u32 	%rd51, %r310, 4;
	add.s64 	%rd52, %rd1, %rd51;
	ld.global.nc.f32 	%f23, [%rd52];
	st.shared.f32 	[%r4+52], %f23;
	add.s32 	%r311, %r362, 2;
	mul.wide.u32 	%rd53, %r311, 4;
	add.s64 	%rd54, %rd1, %rd53;
	ld.global.nc.f32 	%f24, [%rd54];
	st.shared.f32 	[%r4+56], %f24;
	add.s32 	%r312, %r363, 3;
	mul.wide.u32 	%rd55, %r312, 4;
	add.s64 	%rd56, %rd1, %rd55;
	ld.global.nc.f32 	%f25, [%rd56];
	st.shared.f32 	[%r4+60], %f25;
	ld.global.nc.f32 	%f26, [%rd43+256];
	st.shared.f32 	[%r4+64], %f26;
	add.s32 	%r313, %r364, 1;
	mul.wide.u32 	%rd57, %r313, 4;
	add.s64 	%rd58, %rd1, %rd57;
	ld.global.nc.f32 	%f27, [%rd58];
	st.shared.f32 	[%r4+68], %f27;
	add.s32 	%r314, %r365, 2;
	mul.wide.u32 	%rd59, %r314, 4;
	add.s64 	%rd60, %rd1, %rd59;
	ld.global.nc.f32 	%f28, [%rd60];
	st.shared.f32 	[%r4+72], %f28;
	add.s32 	%r315, %r302, 76;
	shr.u32 	%r316, %r315, 5;
	and.b32  	%r317, %r316, 63;
	mul.wide.u32 	%rd61, %r317, 128;
	add.s32 	%r318, %r2, %r305;
	mul.wide.u32 	%rd62, %r318, 4;
	add.s64 	%rd63, %rd61, %rd62;
	add.s64 	%rd64, %rd63, %rd144;
	ld.global.nc.f32 	%f29, [%rd64+12];
	st.shared.f32 	[%r4+76], %f29;
	mul.wide.u32 	%rd65, %r366, 4;
	add.s64 	%rd66, %rd1, %rd65;
	ld.global.nc.f32 	%f30, [%rd66];
	st.shared.f32 	[%r4+80], %f30;
	add.s32 	%r319, %r367, 1;
	mul.wide.u32 	%rd67, %r319, 4;
	add.s64 	%rd68, %rd1, %rd67;
	ld.global.nc.f32 	%f31, [%rd68];
	st.shared.f32 	[%r4+84], %f31;
	add.s32 	%r320, %r368, 2;
	mul.wide.u32 	%rd69, %r320, 4;
	add.s64 	%rd70, %rd1, %rd69;
	ld.global.nc.f32 	%f32, [%rd70];
	st.shared.f32 	[%r4+88], %f32;
	add.s32 	%r321, %r369, 3;
	mul.wide.u32 	%rd71, %r321, 4;
	add.s64 	%rd72, %rd1, %rd71;
	ld.global.nc.f32 	%f33, [%rd72];
	st.shared.f32 	[%r4+92], %f33;
	ld.global.nc.f32 	%f34, [%rd43+384];
	st.shared.f32 	[%r4+96], %f34;
	add.s32 	%r322, %r370, 1;
	mul.wide.u32 	%rd73, %r322, 4;
	add.s64 	%rd74, %rd1, %rd73;
	ld.global.nc.f32 	%f35, [%rd74];
	st.shared.f32 	[%r4+100], %f35;
	add.s32 	%r323, %r371, 2;
	mul.wide.u32 	%rd75, %r323, 4;
	add.s64 	%rd76, %rd1, %rd75;
	ld.global.nc.f32 	%f36, [%rd76];
	st.shared.f32 	[%r4+104], %f36;
	add.s64 	%rd77, %rd144, %rd3;
	ld.global.nc.f32 	%f37, [%rd77];
	st.shared.f32 	[%r4+108], %f37;
	mul.wide.u32 	%rd78, %r372, 4;
	add.s64 	%rd79, %rd1, %rd78;
	ld.global.nc.f32 	%f38, [%rd79];
	st.shared.f32 	[%r4+112], %f38;
	add.s32 	%r324, %r373, 1;
	mul.wide.u32 	%rd80, %r324, 4;
	add.s64 	%rd81, %rd1, %rd80;
	ld.global.nc.f32 	%f39, [%rd81];
	st.shared.f32 	[%r4+116], %f39;
	add.s32 	%r325, %r374, 2;
	mul.wide.u32 	%rd82, %r325, 4;
	add.s64 	%rd83, %rd1, %rd82;
	ld.global.nc.f32 	%f40, [%rd83];
	st.shared.f32 	[%r4+120], %f40;
	add.s32 	%r326, %r375, 3;
	mul.wide.u32 	%rd84, %r326, 4;
	add.s64 	%rd85, %rd1, %rd84;
	ld.global.nc.f32 	%f41, [%rd85];
	st.shared.f32 	[%r4+124], %f41;
	ld.global.nc.f32 	%f42, [%rd43+512];
	st.shared.f32 	[%r4+128], %f42;
	add.s32 	%r327, %r376, 1;
	mul.wide.u32 	%rd86, %r327, 4;
	add.s64 	%rd87, %rd1, %rd86;
	ld.global.nc.f32 	%f43, [%rd87];
	st.shared.f32 	[%r4+132], %f43;
	add.s32 	%r328, %r377, 2;
	mul.wide.u32 	%rd88, %r328, 4;
	add.s64 	%rd89, %rd1, %rd88;
	ld.global.nc.f32 	%f44, [%rd89];
	st.shared.f32 	[%r4+136], %f44;
	add.s32 	%r329, %r302, 140;
	shr.u32 	%r330, %r329, 5;
	and.b32  	%r331, %r330, 63;
	mul.wide.u32 	%rd90, %r331, 128;
	add.s64 	%rd91, %rd90, %rd62;
	add.s64 	%rd92, %rd91, %rd144;
	ld.global.nc.f32 	%f45, [%rd92+12];
	st.shared.f32 	[%r4+140], %f45;
	mul.wide.u32 	%rd93, %r378, 4;
	add.s64 	%rd94, %rd1, %rd93;
	ld.global.nc.f32 	%f46, [%rd94];
	st.shared.f32 	[%r4+144], %f46;
	add.s32 	%r332, %r379, 1;
	mul.wide.u32 	%rd95, %r332, 4;
	add.s64 	%rd96, %rd1, %rd95;
	ld.global.nc.f32 	%f47, [%rd96];
	st.shared.f32 	[%r4+148], %f47;
	add.s32 	%r333, %r380, 2;
	mul.wide.u32 	%rd97, %r333, 4;
	add.s64 	%rd98, %rd1, %rd97;
	ld.global.nc.f32 	%f48, [%rd98];
	st.shared.f32 	[%r4+152], %f48;
	add.s32 	%r334, %r381, 3;
	mul.wide.u32 	%rd99, %r334, 4;
	add.s64 	%rd100, %rd1, %rd99;
	ld.global.nc.f32 	%f49, [%rd100];
	st.shared.f32 	[%r4+156], %f49;
	ld.global.nc.f32 	%f50, [%rd43+640];
	st.shared.f32 	[%r4+160], %f50;
	add.s32 	%r335, %r382, 1;
	mul.wide.u32 	%rd101, %r335, 4;
	add.s64 	%rd102, %rd1, %rd101;
	ld.global.nc.f32 	%f51, [%rd102];
	st.shared.f32 	[%r4+164], %f51;
	add.s32 	%r336, %r383, 2;
	mul.wide.u32 	%rd103, %r336, 4;
	add.s64 	%rd104, %rd1, %rd103;
	ld.global.nc.f32 	%f52, [%rd104];
	st.shared.f32 	[%r4+168], %f52;
	add.s32 	%r337, %r302, 172;
	shr.u32 	%r338, %r337, 5;
	and.b32  	%r339, %r338, 63;
	mul.wide.u32 	%rd105, %r339, 128;
	add.s64 	%rd106, %rd105, %rd62;
	add.s64 	%rd107, %rd106, %rd144;
	ld.global.nc.f32 	%f53, [%rd107+12];
	st.shared.f32 	[%r4+172], %f53;
	mul.wide.u32 	%rd108, %r384, 4;
	add.s64 	%rd109, %rd1, %rd108;
	ld.global.nc.f32 	%f54, [%rd109];
	st.shared.f32 	[%r4+176], %f54;
	add.s32 	%r340, %r385, 1;
	mul.wide.u32 	%rd110, %r340, 4;
	add.s64 	%rd111, %rd1, %rd110;
	ld.global.nc.f32 	%f55, [%rd111];
	st.shared.f32 	[%r4+180], %f55;
	add.s32 	%r341, %r386, 2;
	mul.wide.u32 	%rd112, %r341, 4;
	add.s64 	%rd113, %rd1, %rd112;
	ld.global.nc.f32 	%f56, [%rd113];
	st.shared.f32 	[%r4+184], %f56;
	add.s32 	%r342, %r387, 3;
	mul.wide.u32 	%rd114, %r342, 4;
	add.s64 	%rd115, %rd1, %rd114;
	ld.global.nc.f32 	%f57, [%rd115];
	st.shared.f32 	[%r4+188], %f57;
	ld.global.nc.f32 	%f58, [%rd43+768];
	st.shared.f32 	[%r4+192], %f58;
	add.s32 	%r343, %r388, 1;
	mul.wide.u32 	%rd116, %r343, 4;
	add.s64 	%rd117, %rd1, %rd116;
	ld.global.nc.f32 	%f59, [%rd117];
	st.shared.f32 	[%r4+196], %f59;
	add.s32 	%r344, %r389, 2;
	mul.wide.u32 	%rd118, %r344, 4;
	add.s64 	%rd119, %rd1, %rd118;
	ld.global.nc.f32 	%f60, [%rd119];
	st.shared.f32 	[%r4+200], %f60;
	add.s64 	%rd120, %rd144, %rd2;
	ld.global.nc.f32 	%f61, [%rd120];
	st.shared.f32 	[%r4+204], %f61;
	mul.wide.u32 	%rd121, %r390, 4;
	add.s64 	%rd122, %rd1, %rd121;
	ld.global.nc.f32 	%f62, [%rd122];
	st.shared.f32 	[%r4+208], %f62;
	add.s32 	%r345, %r391, 1;
	mul.wide.u32 	%rd123, %r345, 4;
	add.s64 	%rd124, %rd1, %rd123;
	ld.global.nc.f32 	%f63, [%rd124];
	st.shared.f32 	[%r4+212], %f63;
	add.s32 	%r346, %r392, 2;
	mul.wide.u32 	%rd125, %r346, 4;
	add.s64 	%rd126, %rd1, %rd125;
	ld.global.nc.f32 	%f64, [%rd126];
	st.shared.f32 	[%r4+216], %f64;
	add.s32 	%r347, %r393, 3;
	mul.wide.u32 	%rd127, %r347, 4;
	add.s64 	%rd128, %rd1, %rd127;
	ld.global.nc.f32 	%f65, [%rd128];
	st.shared.f32 	[%r4+220], %f65;
	ld.global.nc.f32 	%f66, [%rd43+896];
	st.shared.f32 	[%r4+224], %f66;
	add.s32 	%r348, %r394, 1;
	mul.wide.u32 	%rd129, %r348, 4;
	add.s64 	%rd130, %rd1, %rd129;
	ld.global.nc.f32 	%f67, [%rd130];
	st.shared.f32 	[%r4+228], %f67;
	add.s32 	%r349, %r395, 2;
	mul.wide.u32 	%rd131, %r349, 4;
	add.s64 	%rd132, %rd1, %rd131;
	ld.global.nc.f32 	%f68, [%rd132];
	st.shared.f32 	[%r4+232], %f68;
	add.s32 	%r350, %r302, 236;
	shr.u32 	%r351, %r350, 5;
	and.b32  	%r352, %r351, 63;
	mul.wide.u32 	%rd133, %r352, 128;
	add.s64 	%rd134, %rd133, %rd62;
	add.s64 	%rd135, %rd134, %rd144;
	ld.global.nc.f32 	%f69, [%rd135+12];
	st.shared.f32 	[%r4+236], %f69;
$L__BB0_4:
	bar.sync 	0;
	ld.shared.f32 	%f70, [_ZZ17my_kernel_kernel0E18PaddedInput_shared];
	mad.lo.s32 	%r353, %r1, -232, %r4;
	ld.shared.f32 	%f71, [%r353];
	fma.rn.f32 	%f72, %f70, %f71, %f150;
	ld.shared.f32 	%f73, [%r353+4];
	fma.rn.f32 	%f74, %f70, %f73, %f149;
	ld.shared.f32 	%f75, [_ZZ17my_kernel_kernel0E18PaddedInput_shared+4];
	ld.shared.f32 	%f76, [%r353+32];
	fma.rn.f32 	%f77, %f75, %f76, %f72;
	ld.shared.f32 	%f78, [%r353+36];
	fma.rn.f32 	%f79, %f75, %f78, %f74;
	ld.shared.f32 	%f80, [_ZZ17my_kernel_kernel0E18PaddedInput_shared+8];
	ld.shared.f32 	%f81, [%r353+64];
	fma.rn.f32 	%f82, %f80, %f81, %f77;
	ld.shared.f32 	%f83, [%r353+68];
	fma.rn.f32 	%f84, %f80, %f83, %f79;
	ld.shared.f32 	%f85, [_ZZ17my_kernel_kernel0E18PaddedInput_shared+12];
	ld.shared.f32 	%f86, [%r353+96];
	fma.rn.f32 	%f87, %f85, %f86, %f82;
	ld.shared.f32 	%f88, [%r353+100];
	fma.rn.f32 	%f89, %f85, %f88, %f84;
	ld.shared.f32 	%f90, [_ZZ17my_kernel_kernel0E18PaddedInput_shared+16];
	ld.shared.f32 	%f91, [%r353+128];
	fma.rn.f32 	%f92, %f90, %f91, %f87;
	ld.shared.f32 	%f93, [%r353+132];
	fma.rn.f32 	%f94, %f90, %f93, %f89;
	ld.shared.f32 	%f95, [_ZZ17my_kernel_kernel0E18PaddedInput_shared+20];
	ld.shared.f32 	%f96, [%r353+160];
	fma.rn.f32 	%f97, %f95, %f96, %f92;
	ld.shared.f32 	%f98, [%r353+164];
	fma.rn.f32 	%f99, %f95, %f98, %f94;
	ld.shared.f32 	%f100, [_ZZ17my_kernel_kernel0E18PaddedInput_shared+24];
	ld.shared.f32 	%f101, [%r353+192];
	fma.rn.f32 	%f102, %f100, %f101, %f97;
	ld.shared.f32 	%f103, [%r353+196];
	fma.rn.f32 	%f104, %f100, %f103, %f99;
	ld.shared.f32 	%f105, [_ZZ17my_kernel_kernel0E18PaddedInput_shared+28];
	ld.shared.f32 	%f106, [%r353+224];
	fma.rn.f32 	%f107, %f105, %f106, %f102;
	ld.shared.f32 	%f108, [%r353+228];
	fma.rn.f32 	%f109, %f105, %f108, %f104;
	ld.shared.f32 	%f110, [_ZZ17my_kernel_kernel0E18PaddedInput_shared+32];
	ld.shared.f32 	%f111, [%r353+256];
	fma.rn.f32 	%f112, %f110, %f111, %f107;
	ld.shared.f32 	%f113, [%r353+260];
	fma.rn.f32 	%f114, %f110, %f113, %f109;
	ld.shared.f32 	%f115, [_ZZ17my_kernel_kernel0E18PaddedInput_shared+36];
	ld.shared.f32 	%f116, [%r353+288];
	fma.rn.f32 	%f117, %f115, %f116, %f112;
	ld.shared.f32 	%f118, [%r353+292];
	fma.rn.f32 	%f119, %f115, %f118, %f114;
	ld.shared.f32 	%f120, [_ZZ17my_kernel_kernel0E18PaddedInput_shared+40];
	ld.shared.f32 	%f121, [%r353+320];
	fma.rn.f32 	%f122, %f120, %f121, %f117;
	ld.shared.f32 	%f123, [%r353+324];
	fma.rn.f32 	%f124, %f120, %f123, %f119;
	ld.shared.f32 	%f125, [_ZZ17my_kernel_kernel0E18PaddedInput_shared+44];
	ld.shared.f32 	%f126, [%r353+352];
	fma.rn.f32 	%f127, %f125, %f126, %f122;
	ld.shared.f32 	%f128, [%r353+356];
	fma.rn.f32 	%f129, %f125, %f128, %f124;
	ld.shared.f32 	%f130, [_ZZ17my_kernel_kernel0E18PaddedInput_shared+48];
	ld.shared.f32 	%f131, [%r353+384];
	fma.rn.f32 	%f132, %f130, %f131, %f127;
	ld.shared.f32 	%f133, [%r353+388];
	fma.rn.f32 	%f134, %f130, %f133, %f129;
	ld.shared.f32 	%f135, [_ZZ17my_kernel_kernel0E18PaddedInput_shared+52];
	ld.shared.f32 	%f136, [%r353+416];
	fma.rn.f32 	%f137, %f135, %f136, %f132;
	ld.shared.f32 	%f138, [%r353+420];
	fma.rn.f32 	%f139, %f135, %f138, %f134;
	ld.shared.f32 	%f140, [_ZZ17my_kernel_kernel0E18PaddedInput_shared+56];
	ld.shared.f32 	%f141, [%r353+448];
	fma.rn.f32 	%f150, %f140, %f141, %f137;
	ld.shared.f32 	%f142, [%r353+452];
	fma.rn.f32 	%f149, %f140, %f142, %f139;
	add.s32 	%r401, %r401, 480;
	add.s64 	%rd144, %rd144, 1920;
	add.s64 	%rd143, %rd143, 60;
	add.s32 	%r400, %r400, 480;
	add.s32 	%r399, %r399, 480;
	add.s32 	%r398, %r398, 480;
	add.s32 	%r397, %r397, 480;
	add.s32 	%r396, %r396, 480;
	add.s32 	%r395, %r395, 480;
	add.s32 	%r394, %r394, 480;
	add.s32 	%r393, %r393, 480;
	add.s32 	%r392, %r392, 480;
	add.s32 	%r391, %r391, 480;
	add.s32 	%r390, %r390, 480;
	add.s32 	%r389, %r389, 480;
	add.s32 	%r388, %r388, 480;
	add.s32 	%r387, %r387, 480;
	add.s32 	%r386, %r386, 480;
	add.s32 	%r385, %r385, 480;
	add.s32 	%r384, %r384, 480;
	add.s32 	%r383, %r383, 480;
	add.s32 	%r382, %r382, 480;
	add.s32 	%r381, %r381, 480;
	add.s32 	%r380, %r380, 480;
	add.s32 	%r379, %r379, 480;
	add.s32 	%r378, %r378, 480;
	add.s32 	%r377, %r377, 480;
	add.s32 	%r376, %r376, 480;
	add.s32 	%r375, %r375, 480;
	add.s32 	%r374, %r374, 480;
	add.s32 	%r373, %r373, 480;
	add.s32 	%r372, %r372, 480;
	add.s32 	%r371, %r371, 480;
	add.s32 	%r370, %r370, 480;
	add.s32 	%r369, %r369, 480;
	add.s32 	%r368, %r368, 480;
	add.s32 	%r367, %r367, 480;
	add.s32 	%r366, %r366, 480;
	add.s32 	%r365, %r365, 480;
	add.s32 	%r364, %r364, 480;
	add.s32 	%r363, %r363, 480;
	add.s32 	%r362, %r362, 480;
	add.s32 	%r361, %r361, 480;
	add.s32 	%r360, %r360, 480;
	add.s32 	%r359, %r359, 480;
	add.s32 	%r358, %r358, 480;
	add.s32 	%r357, %r357, 480;
	add.s32 	%r356, %r356, 480;
	setp.ne.s32 	%p3, %r401, 3841;
	@%p3 bra 	$L__BB0_1;
	ld.param.u64 	%rd142, [my_kernel_kernel0_param_3];
	ld.param.u64 	%rd141, [my_kernel_kernel0_param_2];
	shl.b32 	%r354, %r1, 1;
	add.s32 	%r355, %r2, %r354;
	cvta.to.global.u64 	%rd136, %rd142;
	cvta.to.global.u64 	%rd137, %rd141;
	mul.wide.u32 	%rd138, %r355, 4;
	add.s64 	%rd139, %rd136, %rd138;
	ld.global.nc.f32 	%f143, [%rd139];
	add.f32 	%f144, %f150, %f143;
	max.f32 	%f145, %f144, 0f00000000;
	add.s64 	%rd140, %rd137, %rd138;
	st.global.f32 	[%rd140], %f145;
	ld.global.nc.f32 	%f146, [%rd139+4];
	add.f32 	%f147, %f149, %f146;
	max.f32 	%f148, %f147, 0f00000000;
	st.global.f32 	[%rd140+4], %f148;
	ret;

}


// ===== COMPILED SASS (sm_100) =====

	.target	sm_100

	.elftype	@"ET_EXEC"


//--------------------- .note.nv.tkinfo           --------------------------
	.section	.note.nv.tkinfo,"",@"SHT_NOTE"
	.sectionflags	@"SHF_NOTE_NV_TKINFO"
	.tkinfo
        /*0018*/ 	.word	0x00000002
        /*0030*/ 	.string	""
        /*0030*/ 	.string	"ptxas"
        /*0030*/ 	.string	"Cuda compilation tools, release 13.0, V13.0.88"
        /*0030*/ 	.string	"Build cuda_13.0.r13.0/compiler.36424714_0"
        /*0030*/ 	.string	"-arch sm_100 -m 64 "



//--------------------- .note.nv.cuinfo           --------------------------
	.section	.note.nv.cuinfo,"",@"SHT_NOTE"
	.sectionflags	@"SHF_NOTE_NV_CUINFO"
        /*0018*/ 	.short	0x0002
        /*001a*/ 	.short	0x0064
        /*001c*/ 	.short	0x0082
	.zero		2


//--------------------- .nv.info                  --------------------------
	.section	.nv.info,"",@"SHT_CUDA_INFO"
	.align	4


	//----- nvinfo : EIATTR_REGCOUNT
	.align		4
        /*0000*/ 	.byte	0x04, 0x2f
        /*0002*/ 	.short	(.L_1 - .L_0)
	.align		4
.L_0:
        /*0004*/ 	.word	index@(my_kernel_kernel0)
        /*0008*/ 	.word	0x00000048


	//----- nvinfo : EIATTR_FRAME_SIZE
	.align		4
.L_1:
        /*000c*/ 	.byte	0x04, 0x11
        /*000e*/ 	.short	(.L_3 - .L_2)
	.align		4
.L_2:
        /*0010*/ 	.word	index@(my_kernel_kernel0)
        /*0014*/ 	.word	0x00000000


	//----- nvinfo : EIATTR_MIN_STACK_SIZE
	.align		4
.L_3:
        /*0018*/ 	.byte	0x04, 0x12
        /*001a*/ 	.short	(.L_5 - .L_4)
	.align		4
.L_4:
        /*001c*/ 	.word	index@(my_kernel_kernel0)
        /*0020*/ 	.word	0x00000000
.L_5:


//--------------------- .nv.compat                --------------------------
	.section	.nv.compat,"",@"SHT_CUDA_COMPAT_INFO"
	.align	4
        /*0000*/ 	.byte	0x02, 0x09, 0x00, 0x00, 0x02, 0x02, 0x01, 0x00, 0x02, 0x05, 0x05, 0x00, 0x03, 0x07, 0x01, 0x01
        /*0010*/ 	.byte	0x02, 0x03, 0x00, 0x00, 0x02, 0x06, 0x01, 0x00, 0x04, 0x0b, 0x08, 0x00, 0x09, 0x00, 0x00, 0x00
        /*0020*/ 	.byte	0x00, 0x00, 0x00, 0x00


//--------------------- .nv.info.my_kernel_kernel0 --------------------------
	.section	.nv.info.my_kernel_kernel0,"",@"SHT_CUDA_INFO"
	.sectionflags	@""
	.align	4


	//----- nvinfo : EIATTR_CUDA_API_VERSION
	.align		4
        /*0000*/ 	.byte	0x04, 0x37
        /*0002*/ 	.short	(.L_7 - .L_6)
.L_6:
        /*0004*/ 	.word	0x00000082


	//----- nvinfo : EIATTR_KPARAM_INFO
	.align		4
.L_7:
        /*0008*/ 	.byte	0x04, 0x17
        /*000a*/ 	.short	(.L_9 - .L_8)
.L_8:
        /*000c*/ 	.word	0x00000000
        /*0010*/ 	.short	0x0003
        /*0012*/ 	.short	0x0018
        /*0014*/ 	.byte	0x00, 0xf5, 0x21, 0x00


	//----- nvinfo : EIATTR_KPARAM_INFO
	.align		4
.L_9:
        /*0018*/ 	.byte	0x04, 0x17
        /*001a*/ 	.short	(.L_11 - .L_10)
.L_10:
        /*001c*/ 	.word	0x00000000
        /*0020*/ 	.short	0x0002
        /*0022*/ 	.short	0x0010
        /*0024*/ 	.byte	0x00, 0xf5, 0x21, 0x00


	//----- nvinfo : EIATTR_KPARAM_INFO
	.align		4
.L_11:
        /*0028*/ 	.byte	0x04, 0x17
        /*002a*/ 	.short	(.L_13 - .L_12)
.L_12:
        /*002c*/ 	.word	0x00000000
        /*0030*/ 	.short	0x0001
        /*0032*/ 	.short	0x0008
        /*0034*/ 	.byte	0x00, 0xf5, 0x21, 0x00


	//----- nvinfo : EIATTR_KPARAM_INFO
	.align		4
.L_13:
        /*0038*/ 	.byte	0x04, 0x17
        /*003a*/ 	.short	(.L_15 - .L_14)
.L_14:
        /*003c*/ 	.word	0x00000000
        /*0040*/ 	.short	0x0000
        /*0042*/ 	.short	0x0000
        /*0044*/ 	.byte	0x00, 0xf5, 0x21, 0x00


	//----- nvinfo : EIATTR_SPARSE_MMA_MASK
	.align		4
.L_15:
        /*0048*/ 	.byte	0x03, 0x50
        /*004a*/ 	.short	0x0000


	//----- nvinfo : EIATTR_MAXREG_COUNT
	.align		4
        /*004c*/ 	.byte	0x03, 0x1b
        /*004e*/ 	.short	0x00ff


	//----- nvinfo : EIATTR_NUM_BARRIERS
	.align		4
        /*0050*/ 	.byte	0x02, 0x4c
        /*0052*/ 	.byte	0x01
	.zero		1


	//----- nvinfo : EIATTR_MERCURY_ISA_VERSION
	.align		4
        /*0054*/ 	.byte	0x03, 0x5f
        /*0056*/ 	.short	0x0101


	//----- nvinfo : EIATTR_UNUSED_LOAD_BYTE_OFFSET
	.align		4
        /*0058*/ 	.byte	0x04, 0x44
        /*005a*/ 	.short	(.L_17 - .L_16)


	//   ....[0]....
.L_16:
        /*005c*/ 	.word	0x00002310
        /*0060*/ 	.word	0x00000fff


	//----- nvinfo : EIATTR_VRC_CTA_INIT_COUNT
	.align		4
.L_17:
        /*0064*/ 	.byte	0x02, 0x4a
	.zero		1
	.zero		1


	//----- nvinfo : EIATTR_EXIT_INSTR_OFFSETS
	.align		4
        /*0068*/ 	.byte	0x04, 0x1c
        /*006a*/ 	.short	(.L_19 - .L_18)


	//   ....[0]....
.L_18:
        /*006c*/ 	.word	0x000024b0


	//----- nvinfo : EIATTR_CRS_STACK_SIZE
	.align		4
.L_19:
        /*0070*/ 	.byte	0x04, 0x1e
        /*0072*/ 	.short	(.L_21 - .L_20)
.L_20:
        /*0074*/ 	.word	0x00000000


	//----- nvinfo : EIATTR_CBANK_PARAM_SIZE
	.align		4
.L_21:
        /*0078*/ 	.byte	0x03, 0x19
        /*007a*/ 	.short	0x0020


	//----- nvinfo : EIATTR_PARAM_CBANK
	.align		4
        /*007c*/ 	.byte	0x04, 0x0a
        /*007e*/ 	.short	(.L_23 - .L_22)
	.align		4
.L_22:
        /*0080*/ 	.word	index@(.nv.constant0.my_kernel_kernel0)
        /*0084*/ 	.short	0x0380
        /*0086*/ 	.short	0x0020


	//----- nvinfo : EIATTR_SW_WAR
	.align		4
.L_23:
        /*0088*/ 	.byte	0x04, 0x36
        /*008a*/ 	.short	(.L_25 - .L_24)
.L_24:
        /*008c*/ 	.word	0x00000008
.L_25:


//--------------------- .nv.callgraph             --------------------------
	.section	.nv.callgraph,"",@"SHT_CUDA_CALLGRAPH"
	.align	4
	.sectionentsize	8
	.align		4
        /*0000*/ 	.word	0x00000000
	.align		4
        /*0004*/ 	.word	0xffffffff
	.align		4
        /*0008*/ 	.word	0x00000000
	.align		4
        /*000c*/ 	.word	0xfffffffe
	.align		4
        /*0010*/ 	.word	0x00000000
	.align		4
        /*0014*/ 	.word	0xfffffffd
	.align		4
        /*0018*/ 	.word	0x00000000
	.align		4
        /*001c*/ 	.word	0xfffffffc


//--------------------- .text.my_kernel_kernel0   --------------------------
	.section	.text.my_kernel_kernel0,"ax",@progbits
	.align	128
        .global         my_kernel_kernel0
        .type           my_kernel_kernel0,@function
        .size           my_kernel_kernel0,(.L_x_4 - my_kernel_kernel0)
        .other          my_kernel_kernel0,@"STO_CUDA_ENTRY STV_DEFAULT"
my_kernel_kernel0:
.text.my_kernel_kernel0:
[----:B------:R-:W-:Y:S01]  /*0000*/  LDC R1, c[0x0][0x37c] ;  /* 0x0000df00ff017b82 */ /* 0x000fe20000000800 */
[----:B------:R-:W0:Y:S07]  /*0010*/  S2R R56, SR_TID.X ;  /* 0x0000000000387919 */ /* 0x000e2e0000002100 */
[----:B------:R-:W1:Y:S01]  /*0020*/  S2UR UR4, SR_CTAID.X ;  /* 0x00000000000479c3 */ /* 0x000e620000002500 */
[----:B------:R-:W-:Y:S01]  /*0030*/  UMOV UR5, 0x400 ;  /* 0x0000040000057882 */ /* 0x000fe20000000000 */
[----:B------:R-:W-:Y:S01]  /*0040*/  IMAD.MOV.U32 R67, RZ, RZ, RZ ;  /* 0x000000ffff437224 */ /* 0x000fe200078e00ff */
[----:B------:R-:W-:Y:S01]  /*0050*/  UIADD3 UR6, UPT, UPT, UR5, 0x3c, URZ ;  /* 0x0000003c05067890 */ /* 0x000fe2000fffe0ff */
[----:B------:R-:W-:Y:S01]  /*0060*/  IMAD.MOV.U32 R65, RZ, RZ, RZ ;  /* 0x000000ffff417224 */ /* 0x000fe200078e00ff */
[----:B------:R-:W2:Y:S03]  /*0070*/  LDCU.64 UR10, c[0x0][0x358] ;  /* 0x00006b00ff0a77ac */ /* 0x000ea60008000a00 */
[----:B------:R-:W3:Y:S01]  /*0080*/  S2UR UR7, SR_CgaCtaId ;  /* 0x00000000000779c3 */ /* 0x000ee20000008800 */
[----:B------:R-:W4:Y:S01]  /*0090*/  LDCU.64 UR12, c[0x0][0x388] ;  /* 0x00007100ff0c77ac */ /* 0x000f220008000a00 */
[----:B------:R-:W-:Y:S01]  /*00a0*/  UMOV UR8, 0x1 ;  /* 0x0000000100087882 */ /* 0x000fe20000000000 */
[----:B-1----:R-:W-:Y:S01]  /*00b0*/  USHF.L.U32 UR4, UR4, 0x3, URZ ;  /* 0x0000000304047899 */ /* 0x002fe200080006ff */
[C---:B0-----:R-:W-:Y:S01]  /*00c0*/  IMAD R55, R56.reuse, 0xf0, RZ ;  /* 0x000000f038377824 */ /* 0x041fe200078e02ff */
[----:B---3--:R-:W-:Y:S01]  /*00d0*/  ULEA UR5, UR7, UR5, 0x18 ;  /* 0x0000000507057291 */ /* 0x008fe2000f8ec0ff */
[----:B------:R-:W-:Y:S01]  /*00e0*/  IMAD.SHL.U32 R15, R56, 0x4, RZ ;  /* 0x00000004380f7824 */ /* 0x000fe200078e00ff */
[----:B------:R-:W-:Y:S01]  /*00f0*/  ULEA UR6, UR7, UR6, 0x18 ;  /* 0x0000000607067291 */ /* 0x000fe2000f8ec0ff */
[C---:B------:R-:W-:Y:S01]  /*0100*/  VIADD R0, R55.reuse, 0x10 ;  /* 0x0000001037007836 */ /* 0x040fe20000000000 */
[C---:B------:R-:W-:Y:S01]  /*0110*/  IADD3 R2, PT, PT, R55.reuse, 0x30, RZ ;  /* 0x0000003037027810 */ /* 0x040fe20007ffe0ff */
[C---:B------:R-:W-:Y:S01]  /*0120*/  VIADD R4, R55.reuse, 0x50 ;  /* 0x0000005037047836 */ /* 0x040fe20000000000 */
[C---:B------:R-:W-:Y:S01]  /*0130*/  IADD3 R7, PT, PT, R55.reuse, 0x90, RZ ;  /* 0x0000009037077810 */ /* 0x040fe20007ffe0ff */
[----:B------:R-:W-:Y:S01]  /*0140*/  VIADD R5, R55, 0x70 ;  /* 0x0000007037057836 */ /* 0x000fe20000000000 */
[----:B------:R-:W-:Y:S01]  /*0150*/  LOP3.LUT R3, R15, 0x4, RZ, 0xc, !PT ;  /* 0x000000040f037812 */ /* 0x000fe200078e0cff */
[C---:B------:R-:W-:Y:S01]  /*0160*/  VIADD R8, R55.reuse, 0xb0 ;  /* 0x000000b037087836 */ /* 0x040fe20000000000 */
[----:B------:R-:W-:Y:S01]  /*0170*/  LOP3.LUT R0, R0, 0x7e0, RZ, 0xc0, !PT ;  /* 0x000007e000007812 */ /* 0x000fe200078ec0ff */
[C---:B------:R-:W-:Y:S01]  /*0180*/  VIADD R9, R55.reuse, 0xd0 ;  /* 0x000000d037097836 */ /* 0x040fe20000000000 */
[----:B------:R-:W-:Y:S01]  /*0190*/  LOP3.LUT R2, R2, 0x7e0, RZ, 0xc0, !PT ;  /* 0x000007e002027812 */ /* 0x000fe200078ec0ff */
[C---:B------:R-:W-:Y:S01]  /*01a0*/  VIADD R11, R55.reuse, 0xb4 ;  /* 0x000000b4370b7836 */ /* 0x040fe20000000000 */
[----:B------:R-:W-:Y:S01]  /*01b0*/  LOP3.LUT R4, R4, 0x7e0, RZ, 0xc0, !PT ;  /* 0x000007e004047812 */ /* 0x000fe200078ec0ff */
[----:B------:R-:W-:Y:S01]  /*01c0*/  VIADD R14, R55, 0xdc ;  /* 0x000000dc370e7836 */ /* 0x000fe20000000000 */
[----:B------:R-:W-:Y:S01]  /*01d0*/  LOP3.LUT R6, R5, 0x7e0, RZ, 0xc0, !PT ;  /* 0x000007e005067812 */ /* 0x000fe200078ec0ff */
[----:B------:R-:W-:Y:S01]  /*01e0*/  VIADD R12, R55, 0xbc ;  /* 0x000000bc370c7836 */ /* 0x000fe20000000000 */
[----:B------:R-:W-:Y:S01]  /*01f0*/  LOP3.LUT R50, R7, 0x7e0, RZ, 0xc0, !PT ;  /* 0x000007e007327812 */ /* 0x000fe200078ec0ff */
[C---:B------:R-:W-:Y:S01]  /*0200*/  VIADD R5, R55.reuse, 0x54 ;  /* 0x0000005437057836 */ /* 0x040fe20000000000 */
[----:B------:R-:W-:Y:S01]  /*0210*/  LOP3.LUT R8, R8, 0x7e0, RZ, 0xc0, !PT ;  /* 0x000007e008087812 */ /* 0x000fe200078ec0ff */
[----:B------:R-:W-:Y:S01]  /*0220*/  VIADD R19, R55, 0xe4 ;  /* 0x000000e437137836 */ /* 0x000fe20000000000 */
[----:B------:R-:W-:Y:S01]  /*0230*/  LOP3.LUT R48, R9, 0x7e0, RZ, 0xc0, !PT ;  /* 0x000007e009307812 */ /* 0x000fe200078ec0ff */
[----:B------:R-:W-:Y:S01]  /*0240*/  VIADD R9, R55, 0x94 ;  /* 0x0000009437097836 */ /* 0x000fe20000000000 */
[----:B------:R-:W-:Y:S01]  /*0250*/  IADD3 R54, PT, PT, R3, UR4, R0 ;  /* 0x0000000403367c10 */ /* 0x000fe2000fffe000 */
[----:B------:R-:W-:Y:S01]  /*0260*/  VIADD R0, R55, 0x14 ;  /* 0x0000001437007836 */ /* 0x000fe20000000000 */
[----:B------:R-:W-:Y:S01]  /*0270*/  IADD3 R53, PT, PT, R3, UR4, R2 ;  /* 0x0000000403357c10 */ /* 0x000fe2000fffe002 */
[----:B------:R-:W-:Y:S01]  /*0280*/  VIADD R2, R55, 0x1c ;  /* 0x0000001c37027836 */ /* 0x000fe20000000000 */
[----:B------:R-:W-:Y:S01]  /*0290*/  IADD3 R52, PT, PT, R3, UR4, R4 ;  /* 0x0000000403347c10 */ /* 0x000fe2000fffe004 */
[----:B------:R-:W-:Y:S01]  /*02a0*/  VIADD R18, R55, 0xc8 ;  /* 0x000000c837127836 */ /* 0x000fe20000000000 */
[----:B------:R-:W-:Y:S01]  /*02b0*/  IADD3 R51, PT, PT, R3, UR4, R6 ;  /* 0x0000000403337c10 */ /* 0x000fe2000fffe006 */
[----:B------:R-:W-:Y:S01]  /*02c0*/  VIADD R6, R55, 0x5c ;  /* 0x0000005c37067836 */ /* 0x000fe20000000000 */
[----:B------:R-:W-:-:S02]  /*02d0*/  IADD3 R50, PT, PT, R3, UR4, R50 ;  /* 0x0000000403327c10 */ /* 0x000fc4000fffe032 */
[----:B------:R-:W-:Y:S01]  /*02e0*/  IADD3 R49, PT, PT, R3, UR4, R8 ;  /* 0x0000000403317c10 */ /* 0x000fe2000fffe008 */
[----:B------:R-:W-:Y:S01]  /*02f0*/  VIADD R8, R55, 0x7c ;  /* 0x0000007c37087836 */ /* 0x000fe20000000000 */
[----:B------:R-:W-:Y:S01]  /*0300*/  IADD3 R48, PT, PT, R3, UR4, R48 ;  /* 0x0000000403307c10 */ /* 0x000fe2000fffe030 */
[----:B------:R-:W-:Y:S01]  /*0310*/  VIADD R3, R55, 0x34 ;  /* 0x0000003437037836 */ /* 0x000fe20000000000 */
[----:B------:R-:W-:Y:S02]  /*0320*/  IADD3 R16, PT, PT, R15, 0x4, RZ ;  /* 0x000000040f107810 */ /* 0x000fe40007ffe0ff */
[----:B------:R-:W-:Y:S02]  /*0330*/  LOP3.LUT R2, R2, 0x7e0, RZ, 0xc0, !PT ;  /* 0x000007e002027812 */ /* 0x000fe400078ec0ff */
[----:B------:R-:W-:Y:S02]  /*0340*/  LOP3.LUT R3, R3, 0x7e0, RZ, 0xc0, !PT ;  /* 0x000007e003037812 */ /* 0x000fe400078ec0ff */
[----:B------:R-:W-:Y:S01]  /*0350*/  LOP3.LUT R17, R16, 0x4, RZ, 0xc0, !PT ;  /* 0x0000000410117812 */ /* 0x000fe200078ec0ff */
[C---:B------:R-:W-:Y:S01]  /*0360*/  VIADD R16, R55.reuse, 0xa8 ;  /* 0x000000a837107836 */ /* 0x040fe20000000000 */
[----:B------:R-:W-:-:S02]  /*0370*/  IADD3 R10, PT, PT, R55, 0x9c, RZ ;  /* 0x0000009c370a7810 */ /* 0x000fc40007ffe0ff */
[----:B------:R-:W-:Y:S02]  /*0380*/  IADD3 R7, PT, PT, R55, 0x74, RZ ;  /* 0x0000007437077810 */ /* 0x000fe40007ffe0ff */
[C---:B------:R-:W-:Y:S02]  /*0390*/  IADD3 R35, PT, PT, R17.reuse, UR4, R3 ;  /* 0x0000000411237c10 */ /* 0x040fe4000fffe003 */
[----:B------:R-:W-:Y:S02]  /*03a0*/  IADD3 R34, PT, PT, R17, UR4, R2 ;  /* 0x0000000411227c10 */ /* 0x000fe4000fffe002 */
[C---:B------:R-:W-:Y:S01]  /*03b0*/  IADD3 R13, PT, PT, R55.reuse, 0xd4, RZ ;  /* 0x000000d4370d7810 */ /* 0x040fe20007ffe0ff */
[----:B------:R-:W0:Y:S01]  /*03c0*/  LDC.64 R2, c[0x0][0x380] ;  /* 0x0000e000ff027b82 */ /* 0x000e220000000a00 */
[----:B------:R-:W-:Y:S02]  /*03d0*/  IADD3 R4, PT, PT, R55, 0x3c, RZ ;  /* 0x0000003c37047810 */ /* 0x000fe40007ffe0ff */
[----:B------:R-:W-:-:S02]  /*03e0*/  LOP3.LUT R11, R11, 0x7e0, RZ, 0xc0, !PT ;  /* 0x000007e00b0b7812 */ /* 0x000fc400078ec0ff */
[----:B------:R-:W-:Y:S02]  /*03f0*/  LOP3.LUT R6, R6, 0x7e0, RZ, 0xc0, !PT ;  /* 0x000007e006067812 */ /* 0x000fe400078ec0ff */
[----:B------:R-:W-:Y:S02]  /*0400*/  LOP3.LUT R10, R10, 0x7e0, RZ, 0xc0, !PT ;  /* 0x000007e00a0a7812 */ /* 0x000fe400078ec0ff */
[----:B------:R-:W-:Y:S02]  /*0410*/  LOP3.LUT R14, R14, 0x7e0, RZ, 0xc0, !PT ;  /* 0x000007e00e0e7812 */ /* 0x000fe400078ec0ff */
[----:B------:R-:W-:Y:S02]  /*0420*/  LOP3.LUT R12, R12, 0x7e0, RZ, 0xc0, !PT ;  /* 0x000007e00c0c7812 */ /* 0x000fe400078ec0ff */
[----:B------:R-:W-:Y:S02]  /*0430*/  LOP3.LUT R8, R8, 0x7e0, RZ, 0xc0, !PT ;  /* 0x000007e008087812 */ /* 0x000fe400078ec0ff */
[----:B------:R-:W-:-:S02]  /*0440*/  LOP3.LUT R7, R7, 0x7e0, RZ, 0xc0, !PT ;  /* 0x000007e007077812 */ /* 0x000fc400078ec0ff */
[----:B------:R-:W-:Y:S02]  /*0450*/  LOP3.LUT R0, R0, 0x7e0, RZ, 0xc0, !PT ;  /* 0x000007e000007812 */ /* 0x000fe400078ec0ff */
[----:B------:R-:W-:Y:S02]  /*0460*/  LOP3.LUT R13, R13, 0x7e0, RZ, 0xc0, !PT ;  /* 0x000007e00d0d7812 */ /* 0x000fe400078ec0ff */
[----:B------:R-:W-:Y:S02]  /*0470*/  LOP3.LUT R9, R9, 0x7e0, RZ, 0xc0, !PT ;  /* 0x000007e009097812 */ /* 0x000fe400078ec0ff */
[----:B------:R-:W-:Y:S01]  /*0480*/  LOP3.LUT R5, R5, 0x7e0, RZ, 0xc0, !PT ;  /* 0x000007e005057812 */ /* 0x000fe200078ec0ff */
[----:B0-----:R-:W-:Y:S01]  /*0490*/  IMAD.WIDE.U32 R2, R56, 0x4, R2 ;  /* 0x0000000438027825 */ /* 0x001fe200078e0002 */
[----:B------:R-:W-:Y:S02]  /*04a0*/  LOP3.LUT R4, R4, 0x7e0, RZ, 0xc0, !PT ;  /* 0x000007e004047812 */ /* 0x000fe400078ec0ff */
        /* <DEDUP_REMOVED lines=15> */
[C---:B------:R-:W-:Y:S02]  /*05a0*/  IADD3 R45, PT, PT, R17.reuse, UR4, R13 ;  /* 0x00000004112d7c10 */ /* 0x040fe4000fffe00d */
[C---:B------:R-:W-:Y:S02]  /*05b0*/  IADD3 R41, PT, PT, R17.reuse, UR4, R9 ;  /* 0x0000000411297c10 */ /* 0x040fe4000fffe009 */
[C---:B------:R-:W-:Y:S02]  /*05c0*/  IADD3 R37, PT, PT, R17.reuse, UR4, R5 ;  /* 0x0000000411257c10 */ /* 0x040fe4000fffe005 */
[----:B------:R-:W-:Y:S01]  /*05d0*/  IADD3 R36, PT, PT, R17, UR4, R4 ;  /* 0x0000000411247c10 */ /* 0x000fe2000fffe004 */
[----:B------:R-:W-:Y:S01]  /*05e0*/  VIADD R4, R55, 0x24 ;  /* 0x0000002437047836 */ /* 0x000fe20000000000 */
[----:B------:R-:W-:Y:S02]  /*05f0*/  IADD3 R60, PT, PT, R15, UR4, RZ ;  /* 0x000000040f3c7c10 */ /* 0x000fe4000fffe0ff */
[----:B------:R-:W-:-:S02]  /*0600*/  IADD3 R20, PT, PT, R55, 0xe8, RZ ;  /* 0x000000e837147810 */ /* 0x000fc40007ffe0ff */
[C---:B------:R-:W-:Y:S01]  /*0610*/  IADD3 R17, PT, PT, R55.reuse, 0xc4, RZ ;  /* 0x000000c437117810 */ /* 0x040fe20007ffe0ff */
[----:B------:R-:W-:Y:S01]  /*0620*/  IMAD.WIDE.U32 R60, R60, 0x4, RZ ;  /* 0x000000043c3c7825 */ /* 0x000fe200078e00ff */
[C---:B------:R-:W-:Y:S02]  /*0630*/  IADD3 R13, PT, PT, R55.reuse, 0x88, RZ ;  /* 0x00000088370d7810 */ /* 0x040fe40007ffe0ff */
[C---:B------:R-:W-:Y:S02]  /*0640*/  IADD3 R9, PT, PT, R55.reuse, 0x64, RZ ;  /* 0x0000006437097810 */ /* 0x040fe40007ffe0ff */
[----:B------:R-:W-:Y:S02]  /*0650*/  IADD3 R5, PT, PT, R55, 0x28, RZ ;  /* 0x0000002837057810 */ /* 0x000fe40007ffe0ff */
[----:B------:R-:W-:Y:S02]  /*0660*/  SHF.R.U32.HI R11, RZ, 0x5, R11 ;  /* 0x00000005ff0b7819 */ /* 0x000fe4000001160b */
[----:B------:R-:W-:-:S02]  /*0670*/  SHF.R.U32.HI R21, RZ, 0x5, R6 ;  /* 0x00000005ff157819 */ /* 0x000fc40000011606 */
        /* <DEDUP_REMOVED lines=13> */
[----:B------:R-:W-:Y:S01]  /*0750*/  LOP3.LUT R6, R7, 0x7e0, RZ, 0xc0, !PT ;  /* 0x000007e007067812 */ /* 0x000fe200078ec0ff */
[----:B------:R-:W-:Y:S01]  /*0760*/  VIADD R7, R55, 0x98 ;  /* 0x0000009837077836 */ /* 0x000fe20000000000 */
[----:B------:R-:W-:Y:S02]  /*0770*/  LOP3.LUT R20, R5, 0x7e0, RZ, 0xc0, !PT ;  /* 0x000007e005147812 */ /* 0x000fe400078ec0ff */
[----:B------:R-:W-:Y:S02]  /*0780*/  LOP3.LUT R4, R4, 0x7e0, RZ, 0xc0, !PT ;  /* 0x000007e004047812 */ /* 0x000fe400078ec0ff */
[----:B------:R-:W-:Y:S02]  /*0790*/  LOP3.LUT R11, R11, 0x3f, RZ, 0xc0, !PT ;  /* 0x0000003f0b0b7812 */ /* 0x000fe400078ec0ff */
[----:B------:R-:W-:-:S02]  /*07a0*/  LOP3.LUT R5, R21, 0x3f, RZ, 0xc0, !PT ;  /* 0x0000003f15057812 */ /* 0x000fc400078ec0ff */
[----:B------:R-:W-:Y:S01]  /*07b0*/  IADD3 R31, PT, PT, R15, UR4, R22 ;  /* 0x000000040f1f7c10 */ /* 0x000fe2000fffe016 */
[----:B------:R-:W-:Y:S01]  /*07c0*/  IMAD.WIDE.U32 R62, R11, 0x80, R60 ;  /* 0x000000800b3e7825 */ /* 0x000fe200078e003c */
[C---:B------:R-:W-:Y:S02]  /*07d0*/  IADD3 R33, PT, PT, R15.reuse, UR4, R0 ;  /* 0x000000040f217c10 */ /* 0x040fe4000fffe000 */
[----:B------:R-:W-:Y:S01]  /*07e0*/  IADD3 R32, PT, PT, R15, UR4, R32 ;  /* 0x000000040f207c10 */ /* 0x000fe2000fffe020 */
[----:B------:R-:W-:Y:S01]  /*07f0*/  IMAD.WIDE.U32 R60, R5, 0x80, R60 ;  /* 0x00000080053c7825 */ /* 0x000fe200078e003c */
[C---:B------:R-:W-:Y:S02]  /*0800*/  IADD3 R30, PT, PT, R15.reuse, UR4, R30 ;  /* 0x000000040f1e7c10 */ /* 0x040fe4000fffe01e */
[----:B------:R-:W-:Y:S01]  /*0810*/  IADD3 R29, PT, PT, R15, UR4, R18 ;  /* 0x000000040f1d7c10 */ /* 0x000fe2000fffe012 */
[----:B------:R-:W-:Y:S01]  /*0820*/  VIADD R0, R55, 0x18 ;  /* 0x0000001837007836 */ /* 0x000fe20000000000 */
[----:B------:R-:W-:-:S02]  /*0830*/  IADD3 R28, PT, PT, R15, UR4, R16 ;  /* 0x000000040f1c7c10 */ /* 0x000fc4000fffe010 */
[C---:B------:R-:W-:Y:S02]  /*0840*/  IADD3 R27, PT, PT, R15.reuse, UR4, R14 ;  /* 0x000000040f1b7c10 */ /* 0x040fe4000fffe00e */
[C---:B------:R-:W-:Y:S02]  /*0850*/  IADD3 R26, PT, PT, R15.reuse, UR4, R26 ;  /* 0x000000040f1a7c10 */ /* 0x040fe4000fffe01a */
[C---:B------:R-:W-:Y:S02]  /*0860*/  IADD3 R25, PT, PT, R15.reuse, UR4, R12 ;  /* 0x000000040f197c10 */ /* 0x040fe4000fffe00c */
[C---:B------:R-:W-:Y:S02]  /*0870*/  IADD3 R24, PT, PT, R15.reuse, UR4, R24 ;  /* 0x000000040f187c10 */ /* 0x040fe4000fffe018 */
[----:B------:R-:W-:Y:S01]  /*0880*/  IADD3 R23, PT, PT, R15, UR4, R10 ;  /* 0x000000040f177c10 */ /* 0x000fe2000fffe00a */
[----:B------:R-:W-:Y:S01]  /*0890*/  VIADD R10, R55, 0xd8 ;  /* 0x000000d8370a7836 */ /* 0x000fe20000000000 */
[----:B------:R-:W-:-:S02]  /*08a0*/  IADD3 R22, PT, PT, R15, UR4, R8 ;  /* 0x000000040f167c10 */ /* 0x000fc4000fffe008 */
[----:B------:R-:W-:Y:S01]  /*08b0*/  IADD3 R21, PT, PT, R15, UR4, R6 ;  /* 0x000000040f157c10 */ /* 0x000fe2000fffe006 */
[----:B------:R-:W-:Y:S01]  /*08c0*/  VIADD R6, R55, 0x78 ;  /* 0x0000007837067836 */ /* 0x000fe20000000000 */
[C---:B------:R-:W-:Y:S02]  /*08d0*/  IADD3 R20, PT, PT, R15.reuse, UR4, R20 ;  /* 0x000000040f147c10 */ /* 0x040fe4000fffe014 */
[----:B------:R-:W-:Y:S01]  /*08e0*/  IADD3 R15, PT, PT, R15, UR4, R4 ;  /* 0x000000040f0f7c10 */ /* 0x000fe2000fffe004 */
[----:B------:R-:W-:Y:S01]  /*08f0*/  VIADD R4, R55, 0x38 ;  /* 0x0000003837047836 */ /* 0x000fe20000000000 */
[----:B------:R-:W-:Y:S02]  /*0900*/  LOP3.LUT R7, R7, 0x7e0, RZ, 0xc0, !PT ;  /* 0x000007e007077812 */ /* 0x000fe400078ec0ff */
[----:B------:R-:W-:Y:S02]  /*0910*/  IADD3 R9, PT, PT, R55, 0xb8, RZ ;  /* 0x000000b837097810 */ /* 0x000fe40007ffe0ff */
[----:B------:R-:W-:Y:S01]  /*0920*/  LEA R8, R56, 0x2, 0x1 ;  /* 0x0000000238087811 */ /* 0x000fe200078e08ff */
[----:B------:R-:W-:Y:S01]  /*0930*/  VIADD R7, R7, UR4 ;  /* 0x0000000407077c36 */ /* 0x000fe20008000000 */
[----:B------:R-:W-:-:S02]  /*0940*/  IADD3 R5, PT, PT, R55, 0x58, RZ ;  /* 0x0000005837057810 */ /* 0x000fc40007ffe0ff */
[----:B------:R-:W-:Y:S02]  /*0950*/  LOP3.LUT R10, R10, 0x7e0, RZ, 0xc0, !PT ;  /* 0x000007e00a0a7812 */ /* 0x000fe400078ec0ff */
[----:B------:R-:W-:Y:S02]  /*0960*/  LOP3.LUT R9, R9, 0x7e0, RZ, 0xc0, !PT ;  /* 0x000007e009097812 */ /* 0x000fe400078ec0ff */
[----:B------:R-:W-:Y:S02]  /*0970*/  LOP3.LUT R4, R4, 0x7e0, RZ, 0xc0, !PT ;  /* 0x000007e004047812 */ /* 0x000fe400078ec0ff */
[----:B------:R-:W-:Y:S01]  /*0980*/  LOP3.LUT R8, R8, 0x2, RZ, 0xc0, !PT ;  /* 0x0000000208087812 */ /* 0x000fe200078ec0ff */
[----:B------:R-:W-:Y:S01]  /*0990*/  VIADD R9, R9, UR4 ;  /* 0x0000000409097c36 */ /* 0x000fe20008000000 */
[----:B------:R-:W-:Y:S01]  /*09a0*/  LOP3.LUT R6, R6, 0x7e0, RZ, 0xc0, !PT ;  /* 0x000007e006067812 */ /* 0x000fe200078ec0ff */
[----:B------:R-:W-:Y:S01]  /*09b0*/  VIADD R19, R4, UR4 ;  /* 0x0000000404137c36 */ /* 0x000fe20008000000 */
[----:B------:R-:W-:Y:S01]  /*09c0*/  LOP3.LUT R5, R5, 0x7e0, RZ, 0xc0, !PT ;  /* 0x000007e005057812 */ /* 0x000fe200078ec0ff */
[----:B------:R-:W-:Y:S01]  /*09d0*/  IMAD R13, R8, 0x2, R9 ;  /* 0x00000002080d7824 */ /* 0x000fe200078e0209 */
[----:B------:R-:W-:Y:S01]  /*09e0*/  LOP3.LUT R0, R0, 0x7e0, RZ, 0xc0, !PT ;  /* 0x000007e000007812 */ /* 0x000fe200078ec0ff */
[----:B------:R-:W-:Y:S01]  /*09f0*/  IMAD.MOV.U32 R4, RZ, RZ, R33 ;  /* 0x000000ffff047224 */ /* 0x000fe200078e0021 */
[----:B------:R-:W-:Y:S01]  /*0a00*/  IADD3 R11, PT, PT, R10, UR4, RZ ;  /* 0x000000040a0b7c10 */ /* 0x000fe2000fffe0ff */
[----:B------:R-:W-:Y:S01]  /*0a10*/  VIADD R5, R5, UR4 ;  /* 0x0000000405057c36 */ /* 0x000fe20008000000 */
[----:B------:R-:W-:-:S02]  /*0a20*/  IADD3 R58, P0, PT, R2, 0x20, RZ ;  /* 0x00000020023a7810 */ /* 0x000fc40007f1e0ff */
[----:B------:R-:W-:Y:S01]  /*0a30*/  IADD3 R17, PT, PT, R6, UR4, RZ ;  /* 0x0000000406117c10 */ /* 0x000fe2000fffe0ff */
[C---:B------:R-:W-:Y:S01]  /*0a40*/  IMAD R14, R8.reuse, 0x2, R11 ;  /* 0x00000002080e7824 */ /* 0x040fe200078e020b */
[C---:B------:R-:W-:Y:S01]  /*0a50*/  LEA R12, R8.reuse, R7, 0x1 ;  /* 0x00000007080c7211 */ /* 0x040fe200078e08ff */
[----:B------:R-:W-:Y:S01]  /*0a60*/  IMAD R10, R8, 0x2, R5 ;  /* 0x00000002080a7824 */ /* 0x000fe200078e0205 */
[----:B------:R-:W-:Y:S01]  /*0a70*/  IADD3 R57, PT, PT, R0, UR4, RZ ;  /* 0x0000000400397c10 */ /* 0x000fe2000fffe0ff */
[C---:B------:R-:W-:Y:S01]  /*0a80*/  IMAD R11, R8.reuse, 0x2, R17 ;  /* 0x00000002080b7824 */ /* 0x040fe200078e0211 */
[----:B------:R-:W-:Y:S01]  /*0a90*/  MOV R7, UR5 ;  /* 0x0000000500077c02 */ /* 0x000fe20008000f00 */
[----:B------:R-:W-:Y:S01]  /*0aa0*/  IMAD.X R59, RZ, RZ, R3, P0 ;  /* 0x000000ffff3b7224 */ /* 0x000fe200000e0603 */
[C---:B------:R-:W-:Y:S01]  /*0ab0*/  LEA R9, R8.reuse, R19, 0x1 ;  /* 0x0000001308097211 */ /* 0x040fe200078e08ff */
[----:B------:R-:W-:Y:S01]  /*0ac0*/  IMAD R8, R8, 0x2, R57 ;  /* 0x0000000208087824 */ /* 0x000fe200078e0239 */
[----:B------:R-:W-:Y:S01]  /*0ad0*/  IADD3 R6, PT, PT, R55, UR6, RZ ;  /* 0x0000000637067c10 */ /* 0x000fe2000fffe0ff */
[----:B------:R-:W-:Y:S01]  /*0ae0*/  IMAD R5, R56, 0x4, R7 ;  /* 0x0000000438057824 */ /* 0x000fe200078e0207 */
[----:B------:R-:W-:-:S02]  /*0af0*/  MOV R3, R33 ;  /* 0x0000002100037202 */ /* 0x000fc40000000f00 */
[----:B------:R-:W-:Y:S02]  /*0b00*/  LOP3.LUT R2, R62, 0xc, RZ, 0xfc, !PT ;  /* 0x0000000c3e027812 */ /* 0x000fe400078efcff */
[----:B--2-4-:R-:W-:-:S07]  /*0b10*/  LOP3.LUT R0, R60, 0xc, RZ, 0xfc, !PT ;  /* 0x0000000c3c007812 */ /* 0x014fce00078efcff */
.L_x_2:
[----:B------:R-:W2:Y:S04]  /*0b20*/  LDG.E.CONSTANT R16, desc[UR10][R58.64+-0x20] ;  /* 0xffffe00a3a107981 */ /* 0x000ea8000c1e9900 */
[----:B------:R-:W3:Y:S04]  /*0b30*/  LDG.E.CONSTANT R18, desc[UR10][R58.64+-0x10] ;  /* 0xfffff00a3a127981 */ /* 0x000ee8000c1e9900 */
[----:B------:R-:W4:Y:S01]  /*0b40*/  LDG.E.CONSTANT R64, desc[UR10][R58.64] ;  /* 0x0000000a3a407981 */ /* 0x000f22000c1e9900 */
[----:B------:R-:W-:Y:S01]  /*0b50*/  BAR.SYNC.DEFER_BLOCKING 0x0 ;  /* 0x0000000000007b1d */ /* 0x000fe20000010000 */
[----:B------:R-:W-:-:S05]  /*0b60*/  ISETP.GT.U32.AND P0, PT, R56, 0x2, PT ;  /* 0x000000023800780c */ /* 0x000fca0003f04070 */
[----:B------:R-:W-:Y:S01]  /*0b70*/  BSSY.RECONVERGENT B0, `(.L_x_0) ;  /* 0x0000110000007945 */ /* 0x000fe20003800200 */
[----:B--2---:R0:W-:Y:S04]  /*0b80*/  STS [R5], R16 ;  /* 0x0000001005007388 */ /* 0x0041e80000000800 */
[----:B---3--:R0:W-:Y:S04]  /*0b90*/  STS [R5+0x10], R18 ;  /* 0x0000101205007388 */ /* 0x0081e80000000800 */
[----:B----4-:R0:W-:Y:S01]  /*0ba0*/  STS [R5+0x20], R64 ;  /* 0x0000204005007388 */ /* 0x0101e20000000800 */
[----:B------:R-:W-:Y:S05]  /*0bb0*/  @P0 BRA `(.L_x_1) ;  /* 0x00000010002c0947 */ /* 0x000fea0003800000 */
[----:B0-----:R-:W2:Y:S01]  /*0bc0*/  LDG.E.CONSTANT R16, desc[UR10][R58.64+0x10] ;  /* 0x0000100a3a107981 */ /* 0x001ea2000c1e9900 */
[----:B------:R-:W0:Y:S01]  /*0bd0*/  S2UR UR7, SR_CgaCtaId ;  /* 0x00000000000779c3 */ /* 0x000e220000008800 */
[----:B------:R-:W-:Y:S01]  /*0be0*/  UMOV UR5, 0x400 ;  /* 0x0000040000057882 */ /* 0x000fe20000000000 */
[----:B------:R-:W-:Y:S01]  /*0bf0*/  ISETP.NE.AND P0, PT, R56, 0x2, PT ;  /* 0x000000023800780c */ /* 0x000fe20003f05270 */
[----:B0-----:R-:W-:-:S06]  /*0c00*/  ULEA UR5, UR7, UR5, 0x18 ;  /* 0x0000000507057291 */ /* 0x001fcc000f8ec0ff */
[----:B------:R-:W-:-:S04]  /*0c10*/  IMAD.U32 R7, RZ, RZ, UR5 ;  /* 0x00000005ff077e24 */ /* 0x000fc8000f8e00ff */
[----:B------:R-:W-:-:S05]  /*0c20*/  IMAD R5, R56, 0x4, R7 ;  /* 0x0000000438057824 */ /* 0x000fca00078e0207 */
[----:B--2---:R1:W-:Y:S01]  /*0c30*/  STS [R5+0x30], R16 ;  /* 0x0000301005007388 */ /* 0x0043e20000000800 */
[----:B------:R-:W-:Y:S05]  /*0c40*/  @!P0 BRA `(.L_x_1) ;  /* 0x0000001000088947 */ /* 0x000fea0003800000 */
[C---:B-1----:R-:W-:Y:S01]  /*0c50*/  IMAD R16, R56.reuse, 0xf0, RZ ;  /* 0x000000f038107824 */ /* 0x042fe200078e02ff */
[----:B------:R-:W-:-:S04]  /*0c60*/  SHF.L.U32 R17, R56, 0x2, RZ ;  /* 0x0000000238117819 */ /* 0x000fc800000006ff */
[----:B------:R-:W-:Y:S01]  /*0c70*/  SHF.R.U32.HI R18, RZ, 0x5, R16 ;  /* 0x00000005ff127819 */ /* 0x000fe20000011610 */
[----:B------:R-:W-:Y:S02]  /*0c80*/  VIADD R16, R16, 0xcc ;  /* 0x000000cc10107836 */ /* 0x000fe40000000000 */
[----:B------:R-:W-:Y:S01]  /*0c90*/  VIADD R17, R17, UR4 ;  /* 0x0000000411117c36 */ /* 0x000fe20008000000 */
[----:B------:R-:W-:Y:S02]  /*0ca0*/  LOP3.LUT R19, R18, 0x1f, RZ, 0xc0, !PT ;  /* 0x0000001f12137812 */ /* 0x000fe400078ec0ff */
[----:B------:R-:W-:Y:S01]  /*0cb0*/  SHF.R.U32.HI R18, RZ, 0x5, R16 ;  /* 0x00000005ff127819 */ /* 0x000fe20000011610 */
[----:B------:R-:W-:-:S03]  /*0cc0*/  IMAD.WIDE.U32 R16, R17, 0x4, RZ ;  /* 0x0000000411107825 */ /* 0x000fc600078e00ff */
[----:B------:R-:W-:Y:S01]  /*0cd0*/  LOP3.LUT R57, R18, 0x3f, RZ, 0xc0, !PT ;  /* 0x0000003f12397812 */ /* 0x000fe200078ec0ff */
[----:B------:R-:W-:-:S04]  /*0ce0*/  IMAD.WIDE.U32 R18, R19, 0x80, R16 ;  /* 0x0000008013127825 */ /* 0x000fc800078e0010 */
[----:B------:R-:W-:Y:S01]  /*0cf0*/  IMAD.WIDE.U32 R16, R57, 0x80, R16 ;  /* 0x0000008039107825 */ /* 0x000fe200078e0010 */
[----:B------:R-:W-:-:S04]  /*0d00*/  LOP3.LUT R18, R18, 0xc, RZ, 0xfc, !PT ;  /* 0x0000000c12127812 */ /* 0x000fc800078efcff */
[----:B------:R-:W-:-:S04]  /*0d10*/  IADD3 R18, P0, PT, R18, UR12, RZ ;  /* 0x0000000c12127c10 */ /* 0x000fc8000ff1e0ff */
[----:B------:R-:W-:-:S05]  /*0d20*/  IADD3.X R19, PT, PT, R19, UR13, RZ, P0, !PT ;  /* 0x0000000d13137c10 */ /* 0x000fca00087fe4ff */
[----:B------:R-:W2:Y:S01]  /*0d30*/  LDG.E.CONSTANT R18, desc[UR10][R18.64] ;  /* 0x0000000a12127981 */ /* 0x000ea2000c1e9900 */
[----:B------:R-:W-:Y:S01]  /*0d40*/  LOP3.LUT R68, R16, 0xc, RZ, 0xfc, !PT ;  /* 0x0000000c10447812 */ /* 0x000fe200078efcff */
[C---:B------:R-:W-:Y:S01]  /*0d50*/  IMAD R57, R56.reuse, 0xf0, RZ ;  /* 0x000000f038397824 */ /* 0x040fe200078e02ff */
[----:B------:R-:W-:Y:S02]  /*0d60*/  SHF.L.U32 R64, R56, 0x2, RZ ;  /* 0x0000000238407819 */ /* 0x000fe400000006ff */
[----:B------:R-:W-:Y:S02]  /*0d70*/  IADD3 R68, P0, PT, R68, UR12, RZ ;  /* 0x0000000c44447c10 */ /* 0x000fe4000ff1e0ff */
[----:B------:R-:W-:Y:S02]  /*0d80*/  LOP3.LUT R16, R57, 0x3e0, RZ, 0xc0, !PT ;  /* 0x000003e039107812 */ /* 0x000fe400078ec0ff */
[----:B------:R-:W-:Y:S02]  /*0d90*/  IADD3.X R69, PT, PT, R17, UR13, RZ, P0, !PT ;  /* 0x0000000d11457c10 */ /* 0x000fe400087fe4ff */
[----:B------:R-:W-:-:S03]  /*0da0*/  LOP3.LUT R17, R64, 0x4, RZ, 0xc0, !PT ;  /* 0x0000000440117812 */ /* 0x000fc600078ec0ff */
[----:B------:R0:W3:Y:S02]  /*0db0*/  LDG.E.CONSTANT R66, desc[UR10][R68.64] ;  /* 0x0000000a44427981 */ /* 0x0000e4000c1e9900 */
[----:B0-----:R-:W-:Y:S01]  /*0dc0*/  IADD3 R69, PT, PT, R17, UR4, R16 ;  /* 0x0000000411457c10 */ /* 0x001fe2000fffe010 */
[----:B------:R-:W-:Y:S02]  /*0dd0*/  IMAD.U32 R16, RZ, RZ, UR12 ;  /* 0x0000000cff107e24 */ /* 0x000fe4000f8e00ff */
[----:B------:R-:W-:Y:S02]  /*0de0*/  IMAD.U32 R17, RZ, RZ, UR13 ;  /* 0x0000000dff117e24 */ /* 0x000fe4000f8e00ff */
[----:B------:R-:W-:-:S05]  /*0df0*/  IMAD.WIDE.U32 R68, R69, 0x4, R16 ;  /* 0x0000000445447825 */ /* 0x000fca00078e0010 */
[----:B------:R-:W4:Y:S04]  /*0e00*/  LDG.E.CONSTANT R16, desc[UR10][R68.64+0x80] ;  /* 0x0000800a44107981 */ /* 0x000f28000c1e9900 */
[----:B------:R-:W5:Y:S04]  /*0e10*/  LDG.E.CONSTANT R17, desc[UR10][R68.64+0x180] ;  /* 0x0001800a44117981 */ /* 0x000f68000c1e9900 */
[----:B--2---:R0:W-:Y:S04]  /*0e20*/  STS [R55+UR6+0xc], R18 ;  /* 0x00000c1237007988 */ /* 0x0041e80008000806 */
[----:B0-----:R-:W2:Y:S04]  /*0e30*/  LDG.E.CONSTANT R18, desc[UR10][R68.64+0x100] ;  /* 0x0001000a44127981 */ /* 0x001ea8000c1e9900 */
[----:B----4-:R0:W-:Y:S04]  /*0e40*/  STS [R55+UR6+0x20], R16 ;  /* 0x0000201037007988 */ /* 0x0101e80008000806 */
[----:B-----5:R1:W-:Y:S04]  /*0e50*/  STS [R55+UR6+0x60], R17 ;  /* 0x0000601137007988 */ /* 0x0203e80008000806 */
[----:B0-----:R-:W4:Y:S04]  /*0e60*/  LDG.E.CONSTANT R16, desc[UR10][R68.64+0x200] ;  /* 0x0002000a44107981 */ /* 0x001f28000c1e9900 */
[----:B-1----:R-:W5:Y:S04]  /*0e70*/  LDG.E.CONSTANT R17, desc[UR10][R68.64+0x300] ;  /* 0x0003000a44117981 */ /* 0x002f68000c1e9900 */
[----:B---3--:R0:W-:Y:S04]  /*0e80*/  STS [R55+UR6+0xcc], R66 ;  /* 0x0000cc4237007988 */ /* 0x0081e80008000806 */
[----:B0-----:R-:W3:Y:S04]  /*0e90*/  LDG.E.CONSTANT R66, desc[UR10][R68.64+0x280] ;  /* 0x0002800a44427981 */ /* 0x001ee8000c1e9900 */
[----:B--2---:R0:W-:Y:S04]  /*0ea0*/  STS [R55+UR6+0x40], R18 ;  /* 0x0000401237007988 */ /* 0x0041e80008000806 */
[----:B0-----:R-:W2:Y:S04]  /*0eb0*/  LDG.E.CONSTANT R18, desc[UR10][R68.64+0x380] ;  /* 0x0003800a44127981 */ /* 0x001ea8000c1e9900 */
[----:B----4-:R-:W-:Y:S04]  /*0ec0*/  STS [R55+UR6+0x80], R16 ;  /* 0x0000801037007988 */ /* 0x010fe80008000806 */
[----:B-----5:R0:W-:Y:S02]  /*0ed0*/  STS [R55+UR6+0xc0], R17 ;  /* 0x0000c01137007988 */ /* 0x0201e40008000806 */
[----:B0-----:R-:W0:Y:S02]  /*0ee0*/  LDC.64 R16, c[0x0][0x388] ;  /* 0x0000e200ff107b82 */ /* 0x001e240000000a00 */
[----:B---3--:R-:W-:Y:S04]  /*0ef0*/  STS [R55+UR6+0xa0], R66 ;  /* 0x0000a04237007988 */ /* 0x008fe80008000806 */
[----:B--2---:R0:W-:Y:S02]  /*0f00*/  STS [R55+UR6+0xe0], R18 ;  /* 0x0000e01237007988 */ /* 0x0041e40008000806 */
[----:B0-----:R-:W-:-:S05]  /*0f10*/  IMAD.WIDE.U32 R18, R3, 0x4, R16 ;  /* 0x0000000403127825 */ /* 0x001fca00078e0010 */
[----:B------:R0:W2:Y:S02]  /*0f20*/  LDG.E.CONSTANT R66, desc[UR10][R18.64] ;  /* 0x0000000a12427981 */ /* 0x0000a4000c1e9900 */
[----:B0-----:R-:W-:-:S05]  /*0f30*/  IADD3 R19, PT, PT, R4, 0x1, RZ ;  /* 0x0000000104137810 */ /* 0x001fca0007ffe0ff */
[----:B------:R-:W-:-:S04]  /*0f40*/  IMAD.WIDE.U32 R18, R19, 0x4, R16 ;  /* 0x0000000413127825 */ /* 0x000fc800078e0010 */
[----:B------:R-:W-:-:S04]  /*0f50*/  VIADD R69, R33, 0x2 ;  /* 0x0000000221457836 */ /* 0x000fc80000000000 */
[----:B------:R-:W-:-:S06]  /*0f60*/  IMAD.WIDE.U32 R68, R69, 0x4, R16 ;  /* 0x0000000445447825 */ /* 0x000fcc00078e0010 */
[----:B------:R-:W3:Y:S04]  /*0f70*/  LDG.E.CONSTANT R68, desc[UR10][R68.64] ;  /* 0x0000000a44447981 */ /* 0x000ee8000c1e9900 */
[----:B--2---:R0:W-:Y:S04]  /*0f80*/  STS [R55+UR6], R66 ;  /* 0x0000004237007988 */ /* 0x0041e80008000806 */
[----:B0-----:R0:W2:Y:S02]  /*0f90*/  LDG.E.CONSTANT R66, desc[UR10][R18.64] ;  /* 0x0000000a12427981 */ /* 0x0010a4000c1e9900 */
[----:B0-----:R-:W-:-:S04]  /*0fa0*/  VIADD R19, R47, 0x1 ;  /* 0x000000012f137836 */ /* 0x001fc80000000000 */
[--C-:B------:R-:W-:Y:S01]  /*0fb0*/  IMAD.WIDE.U32 R18, R19, 0x4, R16.reuse ;  /* 0x0000000413127825 */ /* 0x100fe200078e0010 */
[----:B---3--:R-:W-:Y:S04]  /*0fc0*/  STS [R55+UR6+0x8], R68 ;  /* 0x0000084437007988 */ /* 0x008fe80008000806 */
[----:B--2---:R0:W-:Y:S04]  /*0fd0*/  STS [R55+UR6+0x4], R66 ;  /* 0x0000044237007988 */ /* 0x0041e80008000806 */
[----:B0-----:R0:W2:Y:S01]  /*0fe0*/  LDG.E.CONSTANT R66, desc[UR10][R18.64] ;  /* 0x0000000a12427981 */ /* 0x0010a2000c1e9900 */
[----:B------:R-:W-:-:S06]  /*0ff0*/  IMAD.WIDE.U32 R68, R54, 0x4, R16 ;  /* 0x0000000436447825 */ /* 0x000fcc00078e0010 */
[----:B------:R1:W3:Y:S01]  /*1000*/  LDG.E.CONSTANT R69, desc[UR10][R68.64] ;  /* 0x0000000a44457981 */ /* 0x0002e2000c1e9900 */
[----:B0-----:R-:W-:-:S05]  /*1010*/  IADD3 R19, PT, PT, R8, 0x2, RZ ;  /* 0x0000000208137810 */ /* 0x001fca0007ffe0ff */
[----:B------:R-:W-:Y:S01]  /*1020*/  IMAD.WIDE.U32 R18, R19, 0x4, R16 ;  /* 0x0000000413127825 */ /* 0x000fe200078e0010 */
[----:B--2---:R0:W-:Y:S04]  /*1030*/  STS [R55+UR6+0x14], R66 ;  /* 0x0000144237007988 */ /* 0x0041e80008000806 */
[----:B0-----:R-:W2:Y:S01]  /*1040*/  LDG.E.CONSTANT R66, desc[UR10][R18.64] ;  /* 0x0000000a12427981 */ /* 0x001ea2000c1e9900 */
[----:B-1----:R-:W-:-:S03]  /*1050*/  VIADD R68, R34, 0x3 ;  /* 0x0000000322447836 */ /* 0x002fc60000000000 */
[----:B---3--:R0:W-:Y:S02]  /*1060*/  STS [R55+UR6+0x10], R69 ;  /* 0x0000104537007988 */ /* 0x0081e40008000806 */
[----:B0-----:R-:W-:-:S06]  /*1070*/  IMAD.WIDE.U32 R68, R68, 0x4, R16 ;  /* 0x0000000444447825 */ /* 0x001fcc00078e0010 */
[----:B------:R0:W3:Y:S02]  /*1080*/  LDG.E.CONSTANT R68, desc[UR10][R68.64] ;  /* 0x0000000a44447981 */ /* 0x0000e4000c1e9900 */
[----:B0-----:R-:W-:-:S04]  /*1090*/  VIADD R69, R15, 0x1 ;  /* 0x000000010f457836 */ /* 0x001fc80000000000 */
[----:B------:R-:W-:Y:S01]  /*10a0*/  IMAD.WIDE.U32 R18, R69, 0x4, R16 ;  /* 0x0000000445127825 */ /* 0x000fe200078e0010 */
[----:B--2---:R0:W-:Y:S04]  /*10b0*/  STS [R55+UR6+0x18], R66 ;  /* 0x0000184237007988 */ /* 0x0041e80008000806 */
[----:B0-----:R-:W2:Y:S01]  /*10c0*/  LDG.E.CONSTANT R66, desc[UR10][R18.64] ;  /* 0x0000000a12427981 */ /* 0x001ea2000c1e9900 */
[----:B------:R-:W-:-:S03]  /*10d0*/  IADD3 R69, PT, PT, R20, 0x2, RZ ;  /* 0x0000000214457810 */ /* 0x000fc60007ffe0ff */
[----:B---3--:R0:W-:Y:S02]  /*10e0*/  STS [R55+UR6+0x1c], R68 ;  /* 0x00001c4437007988 */ /* 0x0081e40008000806 */
[--C-:B0-----:R-:W-:Y:S02]  /*10f0*/  IMAD.WIDE.U32 R68, R69, 0x4, R16.reuse ;  /* 0x0000000445447825 */ /* 0x101fe400078e0010 */
[----:B--2---:R0:W-:Y:S04]  /*1100*/  STS [R55+UR6+0x24], R66 ;  /* 0x0000244237007988 */ /* 0x0041e80008000806 */
[----:B0-----:R0:W2:Y:S01]  /*1110*/  LDG.E.CONSTANT R66, desc[UR10][R68.64] ;  /* 0x0000000a44427981 */ /* 0x0010a2000c1e9900 */
[----:B------:R-:W-:-:S04]  /*1120*/  IMAD.WIDE.U32 R18, R53, 0x4, R16 ;  /* 0x0000000435127825 */ /* 0x000fc800078e0010 */
[----:B0-----:R-:W-:-:S04]  /*1130*/  VIADD R69, R35, 0x1 ;  /* 0x0000000123457836 */ /* 0x001fc80000000000 */
[----:B------:R-:W-:-:S06]  /*1140*/  IMAD.WIDE.U32 R68, R69, 0x4, R16 ;  /* 0x0000000445447825 */ /* 0x000fcc00078e0010 */
[----:B------:R-:W3:Y:S04]  /*1150*/  LDG.E.CONSTANT R68, desc[UR10][R68.64] ;  /* 0x0000000a44447981 */ /* 0x000ee8000c1e9900 */
[----:B--2---:R0:W-:Y:S04]  /*1160*/  STS [R55+UR6+0x28], R66 ;  /* 0x0000284237007988 */ /* 0x0041e80008000806 */
[----:B0-----:R0:W2:Y:S02]  /*1170*/  LDG.E.CONSTANT R66, desc[UR10][R18.64] ;  /* 0x0000000a12427981 */ /* 0x0010a4000c1e9900 */
[----:B0-----:R-:W-:-:S04]  /*1180*/  VIADD R19, R9, 0x2 ;  /* 0x0000000209137836 */ /* 0x001fc80000000000 */
[----:B------:R-:W-:-:S06]  /*1190*/  IMAD.WIDE.U32 R18, R19, 0x4, R16 ;  /* 0x0000000413127825 */ /* 0x000fcc00078e0010 */
[----:B------:R-:W4:Y:S01]  /*11a0*/  LDG.E.CONSTANT R18, desc[UR10][R18.64] ;  /* 0x0000000a12127981 */ /* 0x000f22000c1e9900 */
[----:B------:R-:W-:-:S03]  /*11b0*/  IADD3 R69, PT, PT, R36, 0x3, RZ ;  /* 0x0000000324457810 */ /* 0x000fc60007ffe0ff */
[----:B---3--:R-:W-:Y:S04]  /*11c0*/  STS [R55+UR6+0x34], R68 ;  /* 0x0000344437007988 */ /* 0x008fe80008000806 */
[----:B--2---:R-:W-:Y:S04]  /*11d0*/  STS [R55+UR6+0x30], R66 ;  /* 0x0000304237007988 */ /* 0x004fe80008000806 */
[----:B----4-:R0:W-:Y:S02]  /*11e0*/  STS [R55+UR6+0x38], R18 ;  /* 0x0000381237007988 */ /* 0x0101e40008000806 */
[----:B0-----:R-:W-:-:S04]  /*11f0*/  IMAD.WIDE.U32 R18, R69, 0x4, R16 ;  /* 0x0000000445127825 */ /* 0x001fc800078e0010 */
[----:B------:R-:W-:Y:S01]  /*1200*/  VIADD R69, R21, 0x1 ;  /* 0x0000000115457836 */ /* 0x000fe20000000000 */
[----:B------:R0:W2:Y:S03]  /*1210*/  LDG.E.CONSTANT R66, desc[UR10][R18.64] ;  /* 0x0000000a12427981 */ /* 0x0000a6000c1e9900 */
[----:B------:R-:W-:-:S06]  /*1220*/  IMAD.WIDE.U32 R68, R69, 0x4, R16 ;  /* 0x0000000445447825 */ /* 0x000fcc00078e0010 */
[----:B------:R1:W3:Y:S01]  /*1230*/  LDG.E.CONSTANT R68, desc[UR10][R68.64] ;  /* 0x0000000a44447981 */ /* 0x0002e2000c1e9900 */
[----:B0-----:R-:W-:-:S06]  /*1240*/  IMAD.WIDE.U32 R18, R52, 0x4, R16 ;  /* 0x0000000434127825 */ /* 0x001fcc00078e0010 */
[----:B------:R0:W4:Y:S01]  /*1250*/  LDG.E.CONSTANT R18, desc[UR10][R18.64] ;  /* 0x0000000a12127981 */ /* 0x000122000c1e9900 */
[----:B-1----:R-:W-:-:S03]  /*1260*/  VIADD R69, R22, 0x2 ;  /* 0x0000000216457836 */ /* 0x002fc60000000000 */
[----:B--2---:R-:W-:Y:S04]  /*1270*/  STS [R55+UR6+0x3c], R66 ;  /* 0x00003c4237007988 */ /* 0x004fe80008000806 */
[----:B---3--:R1:W-:Y:S02]  /*1280*/  STS [R55+UR6+0x44], R68 ;  /* 0x0000444437007988 */ /* 0x0083e40008000806 */
[----:B-1----:R-:W-:-:S05]  /*1290*/  IMAD.WIDE.U32 R68, R69, 0x4, R16 ;  /* 0x0000000445447825 */ /* 0x002fca00078e0010 */
[----:B------:R1:W2:Y:S01]  /*12a0*/  LDG.E.CONSTANT R66, desc[UR10][R68.64] ;  /* 0x0000000a44427981 */ /* 0x0002a2000c1e9900 */
[----:B0-----:R-:W-:-:S03]  /*12b0*/  IADD3 R19, PT, PT, R37, 0x1, RZ ;  /* 0x0000000125137810 */ /* 0x001fc60007ffe0ff */
[----:B----4-:R0:W-:Y:S02]  /*12c0*/  STS [R55+UR6+0x50], R18 ;  /* 0x0000501237007988 */ /* 0x0101e40008000806 */
[----:B0-----:R-:W-:-:S04]  /*12d0*/  IMAD.WIDE.U32 R18, R19, 0x4, R16 ;  /* 0x0000000413127825 */ /* 0x001fc800078e0010 */
[----:B-1----:R-:W-:Y:S01]  /*12e0*/  VIADD R69, R10, 0x2 ;  /* 0x000000020a457836 */ /* 0x002fe20000000000 */
[----:B--2---:R0:W-:Y:S04]  /*12f0*/  STS [R55+UR6+0x48], R66 ;  /* 0x0000484237007988 */ /* 0x0041e80008000806 */
[----:B0-----:R-:W2:Y:S01]  /*1300*/  LDG.E.CONSTANT R66, desc[UR10][R18.64] ;  /* 0x0000000a12427981 */ /* 0x001ea2000c1e9900 */
[----:B------:R-:W-:-:S06]  /*1310*/  IMAD.WIDE.U32 R68, R69, 0x4, R16 ;  /* 0x0000000445447825 */ /* 0x000fcc00078e0010 */
[----:B------:R0:W3:Y:S02]  /*1320*/  LDG.E.CONSTANT R68, desc[UR10][R68.64] ;  /* 0x0000000a44447981 */ /* 0x0000e4000c1e9900 */
[----:B0-----:R-:W-:-:S04]  /*1330*/  VIADD R69, R38, 0x3 ;  /* 0x0000000326457836 */ /* 0x001fc80000000000 */
[----:B------:R-:W-:Y:S01]  /*1340*/  IMAD.WIDE.U32 R18, R69, 0x4, R16 ;  /* 0x0000000445127825 */ /* 0x000fe200078e0010 */
[----:B--2---:R0:W-:Y:S04]  /*1350*/  STS [R55+UR6+0x54], R66 ;  /* 0x0000544237007988 */ /* 0x0041e80008000806 */
[----:B0-----:R0:W2:Y:S01]  /*1360*/  LDG.E.CONSTANT R66, desc[UR10][R18.64] ;  /* 0x0000000a12427981 */ /* 0x0010a2000c1e9900 */
[----:B------:R-:W-:-:S05]  /*1370*/  IADD3 R69, PT, PT, R23, 0x1, RZ ;  /* 0x0000000117457810 */ /* 0x000fca0007ffe0ff */
[----:B0-----:R-:W-:Y:S01]  /*1380*/  IMAD.WIDE.U32 R18, R69, 0x4, R16 ;  /* 0x0000000445127825 */ /* 0x001fe200078e0010 */
[----:B---3--:R0:W-:Y:S03]  /*1390*/  STS [R55+UR6+0x58], R68 ;  /* 0x0000584437007988 */ /* 0x0081e60008000806 */
[----:B------:R-:W-:-:S04]  /*13a0*/  VIADD R69, R24, 0x2 ;  /* 0x0000000218457836 */ /* 0x000fc80000000000 */
[----:B0-----:R-:W-:-:S06]  /*13b0*/  IMAD.WIDE.U32 R68, R69, 0x4, R16 ;  /* 0x0000000445447825 */ /* 0x001fcc00078e0010 */
[----:B------:R-:W3:Y:S04]  /*13c0*/  LDG.E.CONSTANT R68, desc[UR10][R68.64] ;  /* 0x0000000a44447981 */ /* 0x000ee8000c1e9900 */
[----:B--2---:R0:W-:Y:S04]  /*13d0*/  STS [R55+UR6+0x5c], R66 ;  /* 0x00005c4237007988 */ /* 0x0041e80008000806 */
[----:B0-----:R0:W2:Y:S02]  /*13e0*/  LDG.E.CONSTANT R66, desc[UR10][R18.64] ;  /* 0x0000000a12427981 */ /* 0x0010a4000c1e9900 */
[----:B0-----:R-:W-:-:S05]  /*13f0*/  IADD3 R19, PT, PT, R39, 0x1, RZ ;  /* 0x0000000127137810 */ /* 0x001fca0007ffe0ff */
[--C-:B------:R-:W-:Y:S01]  /*1400*/  IMAD.WIDE.U32 R18, R19, 0x4, R16.reuse ;  /* 0x0000000413127825 */ /* 0x100fe200078e0010 */
[----:B---3--:R-:W-:Y:S04]  /*1410*/  STS [R55+UR6+0x68], R68 ;  /* 0x0000684437007988 */ /* 0x008fe80008000806 */
[----:B--2---:R0:W-:Y:S04]  /*1420*/  STS [R55+UR6+0x64], R66 ;  /* 0x0000644237007988 */ /* 0x0041e80008000806 */
[----:B0-----:R0:W2:Y:S01]  /*1430*/  LDG.E.CONSTANT R66, desc[UR10][R18.64] ;  /* 0x0000000a12427981 */ /* 0x0010a2000c1e9900 */
[----:B------:R-:W-:-:S06]  /*1440*/  IMAD.WIDE.U32 R68, R51, 0x4, R16 ;  /* 0x0000000433447825 */ /* 0x000fcc00078e0010 */
[----:B------:R1:W3:Y:S01]  /*1450*/  LDG.E.CONSTANT R69, desc[UR10][R68.64] ;  /* 0x0000000a44457981 */ /* 0x0002e2000c1e9900 */
[----:B0-----:R-:W-:-:S04]  /*1460*/  VIADD R19, R11, 0x2 ;  /* 0x000000020b137836 */ /* 0x001fc80000000000 */
[--C-:B------:R-:W-:Y:S01]  /*1470*/  IMAD.WIDE.U32 R18, R19, 0x4, R16.reuse ;  /* 0x0000000413127825 */ /* 0x100fe200078e0010 */
[----:B-1----:R-:W-:Y:S01]  /*1480*/  IADD3 R68, PT, PT, R40, 0x3, RZ ;  /* 0x0000000328447810 */ /* 0x002fe20007ffe0ff */
[----:B--2---:R0:W-:Y:S04]  /*1490*/  STS [R55+UR6+0x74], R66 ;  /* 0x0000744237007988 */ /* 0x0041e80008000806 */
[----:B0-----:R-:W2:Y:S04]  /*14a0*/  LDG.E.CONSTANT R66, desc[UR10][R18.64] ;  /* 0x0000000a12427981 */ /* 0x001ea8000c1e9900 */
        /* <DEDUP_REMOVED lines=18> */
[----:B0-----:R-:W-:-:S05]  /*15d0*/  IADD3 R19, PT, PT, R12, 0x2, RZ ;  /* 0x000000020c137810 */ /* 0x001fca0007ffe0ff */
[----:B------:R-:W-:-:S06]  /*15e0*/  IMAD.WIDE.U32 R18, R19, 0x4, R16 ;  /* 0x0000000413127825 */ /* 0x000fcc00078e0010 */
[----:B------:R-:W4:Y:S01]  /*15f0*/  LDG.E.CONSTANT R18, desc[UR10][R18.64] ;  /* 0x0000000a12127981 */ /* 0x000f22000c1e9900 */
[----:B------:R-:W-:-:S03]  /*1600*/  VIADD R69, R42, 0x3 ;  /* 0x000000032a457836 */ /* 0x000fc60000000000 */
[----:B---3--:R-:W-:Y:S04]  /*1610*/  STS [R55+UR6+0x94], R68 ;  /* 0x0000944437007988 */ /* 0x008fe80008000806 */
[----:B--2---:R-:W-:Y:S04]  /*1620*/  STS [R55+UR6+0x90], R66 ;  /* 0x0000904237007988 */ /* 0x004fe80008000806 */
[----:B----4-:R0:W-:Y:S02]  /*1630*/  STS [R55+UR6+0x98], R18 ;  /* 0x0000981237007988 */ /* 0x0101e40008000806 */
[----:B0-----:R-:W-:Y:S01]  /*1640*/  IMAD.WIDE.U32 R18, R69, 0x4, R16 ;  /* 0x0000000445127825 */ /* 0x001fe200078e0010 */
[----:B------:R-:W-:-:S04]  /*1650*/  IADD3 R69, PT, PT, R27, 0x1, RZ ;  /* 0x000000011b457810 */ /* 0x000fc80007ffe0ff */
[----:B------:R0:W2:Y:S01]  /*1660*/  LDG.E.CONSTANT R66, desc[UR10][R18.64] ;  /* 0x0000000a12427981 */ /* 0x0000a2000c1e9900 */
        /* <DEDUP_REMOVED lines=10> */
[----:B----4-:R0:W-:Y:S01]  /*1710*/  STS [R55+UR6+0xb0], R18 ;  /* 0x0000b01237007988 */ /* 0x0101e20008000806 */
[----:B-1----:R-:W-:Y:S02]  /*1720*/  VIADD R69, R13, 0x2 ;  /* 0x000000020d457836 */ /* 0x002fe40000000000 */
[----:B0-----:R-:W-:-:S04]  /*1730*/  IMAD.WIDE.U32 R18, R19, 0x4, R16 ;  /* 0x0000000413127825 */ /* 0x001fc800078e0010 */
[----:B------:R-:W-:-:S06]  /*1740*/  IMAD.WIDE.U32 R68, R69, 0x4, R16 ;  /* 0x0000000445447825 */ /* 0x000fcc00078e0010 */
[----:B------:R0:W3:Y:S04]  /*1750*/  LDG.E.CONSTANT R68, desc[UR10][R68.64] ;  /* 0x0000000a44447981 */ /* 0x0000e8000c1e9900 */
[----:B--2---:R1:W-:Y:S04]  /*1760*/  STS [R55+UR6+0xa8], R66 ;  /* 0x0000a84237007988 */ /* 0x0043e80008000806 */
[----:B-1----:R1:W2:Y:S01]  /*1770*/  LDG.E.CONSTANT R66, desc[UR10][R18.64] ;  /* 0x0000000a12427981 */ /* 0x0022a2000c1e9900 */
[----:B0-----:R-:W-:-:S05]  /*1780*/  IADD3 R69, PT, PT, R44, 0x3, RZ ;  /* 0x000000032c457810 */ /* 0x001fca0007ffe0ff */
[----:B-1----:R-:W-:-:S04]  /*1790*/  IMAD.WIDE.U32 R18, R69, 0x4, R16 ;  /* 0x0000000445127825 */ /* 0x002fc800078e0010 */
[----:B------:R-:W-:Y:S01]  /*17a0*/  VIADD R69, R29, 0x1 ;  /* 0x000000011d457836 */ /* 0x000fe20000000000 */
[----:B---3--:R-:W-:Y:S04]  /*17b0*/  STS [R55+UR6+0xb8], R68 ;  /* 0x0000b84437007988 */ /* 0x008fe80008000806 */
[----:B--2---:R0:W-:Y:S04]  /*17c0*/  STS [R55+UR6+0xb4], R66 ;  /* 0x0000b44237007988 */ /* 0x0041e80008000806 */
[----:B0-----:R0:W2:Y:S02]  /*17d0*/  LDG.E.CONSTANT R66, desc[UR10][R18.64] ;  /* 0x0000000a12427981 */ /* 0x0010a4000c1e9900 */
[----:B0-----:R-:W-:Y:S01]  /*17e0*/  IMAD.WIDE.U32 R18, R69, 0x4, R16 ;  /* 0x0000000445127825 */ /* 0x001fe200078e0010 */
[----:B------:R-:W-:-:S05]  /*17f0*/  IADD3 R69, PT, PT, R30, 0x2, RZ ;  /* 0x000000021e457810 */ /* 0x000fca0007ffe0ff */
[----:B------:R-:W-:-:S06]  /*1800*/  IMAD.WIDE.U32 R68, R69, 0x4, R16 ;  /* 0x0000000445447825 */ /* 0x000fcc00078e0010 */
[----:B------:R-:W3:Y:S04]  /*1810*/  LDG.E.CONSTANT R68, desc[UR10][R68.64] ;  /* 0x0000000a44447981 */ /* 0x000ee8000c1e9900 */
[----:B--2---:R0:W-:Y:S04]  /*1820*/  STS [R55+UR6+0xbc], R66 ;  /* 0x0000bc4237007988 */ /* 0x0041e80008000806 */
[----:B0-----:R0:W2:Y:S04]  /*1830*/  LDG.E.CONSTANT R66, desc[UR10][R18.64] ;  /* 0x0000000a12427981 */ /* 0x0010a8000c1e9900 */
[----:B---3--:R1:W-:Y:S02]  /*1840*/  STS [R55+UR6+0xc8], R68 ;  /* 0x0000c84437007988 */ /* 0x0083e40008000806 */
[----:B-1----:R-:W-:-:S06]  /*1850*/  IMAD.WIDE.U32 R68, R48, 0x4, R16 ;  /* 0x0000000430447825 */ /* 0x002fcc00078e0010 */
[----:B------:R1:W3:Y:S01]  /*1860*/  LDG.E.CONSTANT R69, desc[UR10][R68.64] ;  /* 0x0000000a44457981 */ /* 0x0002e2000c1e9900 */
[----:B0-----:R-:W-:-:S04]  /*1870*/  VIADD R19, R45, 0x1 ;  /* 0x000000012d137836 */ /* 0x001fc80000000000 */
[----:B------:R-:W-:-:S04]  /*1880*/  IMAD.WIDE.U32 R18, R19, 0x4, R16 ;  /* 0x0000000413127825 */ /* 0x000fc800078e0010 */
[----:B-1----:R-:W-:Y:S01]  /*1890*/  VIADD R68, R46, 0x3 ;  /* 0x000000032e447836 */ /* 0x002fe20000000000 */
[----:B--2---:R0:W-:Y:S04]  /*18a0*/  STS [R55+UR6+0xc4], R66 ;  /* 0x0000c44237007988 */ /* 0x0041e80008000806 */
[----:B0-----:R0:W2:Y:S04]  /*18b0*/  LDG.E.CONSTANT R66, desc[UR10][R18.64] ;  /* 0x0000000a12427981 */ /* 0x0010a8000c1e9900 */
[----:B---3--:R1:W-:Y:S02]  /*18c0*/  STS [R55+UR6+0xd0], R69 ;  /* 0x0000d04537007988 */ /* 0x0083e40008000806 */
[----:B-1----:R-:W-:-:S06]  /*18d0*/  IMAD.WIDE.U32 R68, R68, 0x4, R16 ;  /* 0x0000000444447825 */ /* 0x002fcc00078e0010 */
[----:B------:R1:W3:Y:S01]  /*18e0*/  LDG.E.CONSTANT R68, desc[UR10][R68.64] ;  /* 0x0000000a44447981 */ /* 0x0002e2000c1e9900 */
[----:B0-----:R-:W-:-:S05]  /*18f0*/  IADD3 R19, PT, PT, R14, 0x2, RZ ;  /* 0x000000020e137810 */ /* 0x001fca0007ffe0ff */
[--C-:B------:R-:W-:Y:S01]  /*1900*/  IMAD.WIDE.U32 R18, R19, 0x4, R16.reuse ;  /* 0x0000000413127825 */ /* 0x100fe200078e0010 */
[----:B-1----:R-:W-:Y:S01]  /*1910*/  IADD3 R69, PT, PT, R31, 0x1, RZ ;  /* 0x000000011f457810 */ /* 0x002fe20007ffe0ff */
[----:B--2---:R0:W-:Y:S04]  /*1920*/  STS [R55+UR6+0xd4], R66 ;  /* 0x0000d44237007988 */ /* 0x0041e80008000806 */
[----:B0-----:R0:W2:Y:S02]  /*1930*/  LDG.E.CONSTANT R66, desc[UR10][R18.64] ;  /* 0x0000000a12427981 */ /* 0x0010a4000c1e9900 */
[----:B0-----:R-:W-:-:S04]  /*1940*/  IMAD.WIDE.U32 R18, R69, 0x4, R16 ;  /* 0x0000000445127825 */ /* 0x001fc800078e0010 */
[----:B------:R-:W-:Y:S02]  /*1950*/  VIADD R69, R32, 0x2 ;  /* 0x0000000220457836 */ /* 0x000fe40000000000 */
[----:B------:R-:W4:Y:S02]  /*1960*/  LDG.E.CONSTANT R18, desc[UR10][R18.64] ;  /* 0x0000000a12127981 */ /* 0x000f24000c1e9900 */
[----:B------:R-:W-:Y:S02]  /*1970*/  IMAD.WIDE.U32 R16, R69, 0x4, R16 ;  /* 0x0000000445107825 */ /* 0x000fe400078e0010 */
[----:B---3--:R0:W-:Y:S04]  /*1980*/  STS [R55+UR6+0xdc], R68 ;  /* 0x0000dc4437007988 */ /* 0x0081e80008000806 */
[----:B0-----:R0:W3:Y:S01]  /*1990*/  LDG.E.CONSTANT R68, desc[UR10][R16.64] ;  /* 0x0000000a10447981 */ /* 0x0010e2000c1e9900 */
[----:B------:R-:W-:-:S04]  /*19a0*/  VIADD R64, R64, UR4 ;  /* 0x0000000440407c36 */ /* 0x000fc80008000000 */
[----:B0-----:R-:W-:Y:S01]  /*19b0*/  IMAD.WIDE.U32 R16, R64, 0x4, RZ ;  /* 0x0000000440107825 */ /* 0x001fe200078e00ff */
[----:B--2---:R0:W-:Y:S02]  /*19c0*/  STS [R55+UR6+0xd8], R66 ;  /* 0x0000d84237007988 */ /* 0x0041e40008000806 */
[----:B0-----:R-:W-:-:S04]  /*19d0*/  IADD3 R66, PT, PT, R57, 0x4c, RZ ;  /* 0x0000004c39427810 */ /* 0x001fc80007ffe0ff */
[----:B------:R-:W-:-:S04]  /*19e0*/  SHF.R.U32.HI R66, RZ, 0x5, R66 ;  /* 0x00000005ff427819 */ /* 0x000fc80000011642 */
[----:B------:R-:W-:Y:S01]  /*19f0*/  LOP3.LUT R69, R66, 0x3f, RZ, 0xc0, !PT ;  /* 0x0000003f42457812 */ /* 0x000fe200078ec0ff */
[----:B----4-:R0:W-:Y:S04]  /*1a00*/  STS [R55+UR6+0xe4], R18 ;  /* 0x0000e41237007988 */ /* 0x0101e80008000806 */
[----:B0-----:R-:W-:Y:S01]  /*1a10*/  IMAD.WIDE.U32 R18, R69, 0x80, R16 ;  /* 0x0000008045127825 */ /* 0x001fe200078e0010 */
[----:B---3--:R0:W-:Y:S02]  /*1a20*/  STS [R55+UR6+0xe8], R68 ;  /* 0x0000e84437007988 */ /* 0x0081e40008000806 */
[----:B0-----:R-:W-:-:S04]  /*1a30*/  IADD3 R68, P0, PT, R18, UR12, RZ ;  /* 0x0000000c12447c10 */ /* 0x001fc8000ff1e0ff */
[----:B------:R-:W-:Y:S02]  /*1a40*/  IADD3.X R69, PT, PT, R19, UR13, RZ, P0, !PT ;  /* 0x0000000d13457c10 */ /* 0x000fe400087fe4ff */
[----:B------:R-:W-:-:S03]  /*1a50*/  IADD3 R18, PT, PT, R57, 0x8c, RZ ;  /* 0x0000008c39127810 */ /* 0x000fc60007ffe0ff */
[----:B------:R0:W2:Y:S01]  /*1a60*/  LDG.E.CONSTANT R68, desc[UR10][R68.64+0xc] ;  /* 0x00000c0a44447981 */ /* 0x0000a2000c1e9900 */
[----:B------:R-:W-:-:S04]  /*1a70*/  SHF.R.U32.HI R18, RZ, 0x5, R18 ;  /* 0x00000005ff127819 */ /* 0x000fc80000011612 */
[----:B------:R-:W-:-:S05]  /*1a80*/  LOP3.LUT R19, R18, 0x3f, RZ, 0xc0, !PT ;  /* 0x0000003f12137812 */ /* 0x000fca00078ec0ff */
[----:B------:R-:W-:-:S03]  /*1a90*/  IMAD.WIDE.U32 R18, R19, 0x80, R16 ;  /* 0x0000008013127825 */ /* 0x000fc600078e0010 */
[----:B------:R-:W-:-:S04]  /*1aa0*/  IADD3 R18, P0, PT, R18, UR12, RZ ;  /* 0x0000000c12127c10 */ /* 0x000fc8000ff1e0ff */
[----:B------:R-:W-:-:S05]  /*1ab0*/  IADD3.X R19, PT, PT, R19, UR13, RZ, P0, !PT ;  /* 0x0000000d13137c10 */ /* 0x000fca00087fe4ff */
[----:B------:R-:W3:Y:S01]  /*1ac0*/  LDG.E.CONSTANT R64, desc[UR10][R18.64+0xc] ;  /* 0x00000c0a12407981 */ /* 0x000ee2000c1e9900 */
[C---:B------:R-:W-:Y:S01]  /*1ad0*/  VIADD R66, R57.reuse, 0xac ;  /* 0x000000ac39427836 */ /* 0x040fe20000000000 */
[----:B------:R-:W-:-:S04]  /*1ae0*/  IADD3 R57, PT, PT, R57, 0xec, RZ ;  /* 0x000000ec39397810 */ /* 0x000fc80007ffe0ff */
[----:B------:R-:W-:Y:S02]  /*1af0*/  SHF.R.U32.HI R66, RZ, 0x5, R66 ;  /* 0x00000005ff427819 */ /* 0x000fe40000011642 */
[----:B------:R-:W-:Y:S02]  /*1b00*/  SHF.R.U32.HI R57, RZ, 0x5, R57 ;  /* 0x00000005ff397819 */ /* 0x000fe40000011639 */
[----:B0-----:R-:W-:Y:S02]  /*1b10*/  LOP3.LUT R69, R66, 0x3f, RZ, 0xc0, !PT ;  /* 0x0000003f42457812 */ /* 0x001fe400078ec0ff */
[----:B------:R-:W-:Y:S01]  /*1b20*/  LOP3.LUT R57, R57, 0x3f, RZ, 0xc0, !PT ;  /* 0x0000003f39397812 */ /* 0x000fe200078ec0ff */
[----:B--2---:R0:W-:Y:S02]  /*1b30*/  STS [R55+UR6+0x4c], R68 ;  /* 0x00004c4437007988 */ /* 0x0041e40008000806 */
[----:B0-----:R-:W-:-:S04]  /*1b40*/  IMAD.WIDE.U32 R68, R69, 0x80, R16 ;  /* 0x0000008045447825 */ /* 0x001fc800078e0010 */
[----:B------:R-:W-:Y:S01]  /*1b50*/  IMAD.WIDE.U32 R16, R57, 0x80, R16 ;  /* 0x0000008039107825 */ /* 0x000fe200078e0010 */
[----:B------:R-:W-:-:S04]  /*1b60*/  IADD3 R68, P0, PT, R68, UR12, RZ ;  /* 0x0000000c44447c10 */ /* 0x000fc8000ff1e0ff */
[----:B------:R-:W-:Y:S02]  /*1b70*/  IADD3.X R69, PT, PT, R69, UR13, RZ, P0, !PT ;  /* 0x0000000d45457c10 */ /* 0x000fe400087fe4ff */
[----:B------:R-:W-:Y:S01]  /*1b80*/  IADD3 R16, P0, PT, R16, UR12, RZ ;  /* 0x0000000c10107c10 */ /* 0x000fe2000ff1e0ff */
[----:B---3--:R0:W-:Y:S03]  /*1b90*/  STS [R55+UR6+0x8c], R64 ;  /* 0x00008c4037007988 */ /* 0x0081e60008000806 */
[----:B------:R-:W-:Y:S02]  /*1ba0*/  IADD3.X R17, PT, PT, R17, UR13, RZ, P0, !PT ;  /* 0x0000000d11117c10 */ /* 0x000fe400087fe4ff */
[----:B------:R-:W-:Y:S01]  /*1bb0*/  IADD3 R18, P0, PT, R0, UR12, RZ ;  /* 0x0000000c00127c10 */ /* 0x000fe2000ff1e0ff */
[----:B------:R-:W2:Y:S03]  /*1bc0*/  LDG.E.CONSTANT R68, desc[UR10][R68.64+0xc] ;  /* 0x00000c0a44447981 */ /* 0x000ea6000c1e9900 */
[----:B------:R-:W-:Y:S01]  /*1bd0*/  IADD3.X R19, PT, PT, R61, UR13, RZ, P0, !PT ;  /* 0x0000000d3d137c10 */ /* 0x000fe200087fe4ff */
[----:B------:R1:W3:Y:S04]  /*1be0*/  LDG.E.CONSTANT R66, desc[UR10][R16.64+0xc] ;  /* 0x00000c0a10427981 */ /* 0x0002e8000c1e9900 */
[----:B------:R-:W4:Y:S01]  /*1bf0*/  LDG.E.CONSTANT R18, desc[UR10][R18.64] ;  /* 0x0000000a12127981 */ /* 0x000f22000c1e9900 */
[----:B-1----:R-:W-:-:S04]  /*1c00*/  IADD3 R16, P0, PT, R2, UR12, RZ ;  /* 0x0000000c02107c10 */ /* 0x002fc8000ff1e0ff */
[----:B------:R-:W-:-:S05]  /*1c10*/  IADD3.X R17, PT, PT, R63, UR13, RZ, P0, !PT ;  /* 0x0000000d3f117c10 */ /* 0x000fca00087fe4ff */
[----:B0-----:R-:W5:Y:S04]  /*1c20*/  LDG.E.CONSTANT R64, desc[UR10][R16.64] ;  /* 0x0000000a10407981 */ /* 0x001f68000c1e9900 */
[----:B--2---:R2:W-:Y:S04]  /*1c30*/  STS [R55+UR6+0xac], R68 ;  /* 0x0000ac4437007988 */ /* 0x0045e80008000806 */
[----:B---3--:R2:W-:Y:S04]  /*1c40*/  STS [R55+UR6+0xec], R66 ;  /* 0x0000ec4237007988 */ /* 0x0085e80008000806 */
[----:B----4-:R2:W-:Y:S04]  /*1c50*/  STS [R55+UR6+0x2c], R18 ;  /* 0x00002c1237007988 */ /* 0x0105e80008000806 */
[----:B-----5:R2:W-:Y:S02]  /*1c60*/  STS [R55+UR6+0x6c], R64 ;  /* 0x00006c4037007988 */ /* 0x0205e40008000806 */
.L_x_1:
[----:B------:R-:W-:Y:S05]  /*1c70*/  BSYNC.RECONVERGENT B0 ;  /* 0x0000000000007941 */ /* 0x000fea0003800200 */
.L_x_0:
[----:B------:R-:W-:Y:S01]  /*1c80*/  BAR.SYNC.DEFER_BLOCKING 0x0 ;  /* 0x0000000000007b1d */ /* 0x000fe20000010000 */
[----:B------:R-:W-:Y:S01]  /*1c90*/  IMAD R57, R56, -0xe8, R6 ;  /* 0xffffff1838397824 */ /* 0x000fe200078e0206 */
[----:B------:R-:W-:Y:S01]  /*1ca0*/  UIADD3 UR12, UP0, UPT, UR12, 0x780, URZ ;  /* 0x000007800c0c7890 */ /* 0x000fe2000ff1e0ff */
[----:B------:R-:W-:Y:S01]  /*1cb0*/  IADD3 R58, P0, PT, R58, 0x3c, RZ ;  /* 0x0000003c3a3a7810 */ /* 0x000fe20007f1e0ff */
[----:B------:R-:W-:Y:S01]  /*1cc0*/  UIADD3 UR8, UPT, UPT, UR8, 0x1e0, URZ ;  /* 0x000001e008087890 */ /* 0x000fe2000fffe0ff */
[----:B------:R-:W-:Y:S01]  /*1cd0*/  IADD3 R3, PT, PT, R3, 0x1e0, RZ ;  /* 0x000001e003037810 */ /* 0x000fe20007ffe0ff */
[----:B------:R-:W-:Y:S01]  /*1ce0*/  UIADD3.X UR13, UPT, UPT, URZ, UR13, URZ, UP0, !UPT ;  /* 0x0000000dff0d7290 */ /* 0x000fe200087fe4ff */
[----:B------:R-:W-:Y:S01]  /*1cf0*/  VIADD R4, R4, 0x1e0 ;  /* 0x000001e004047836 */ /* 0x000fe20000000000 */
[----:B------:R-:W-:Y:S01]  /*1d00*/  UISETP.NE.AND UP0, UPT, UR8, 0xf01, UPT ;  /* 0x00000f010800788c */ /* 0x000fe2000bf05270 */
[----:B------:R-:W-:Y:S01]  /*1d10*/  IMAD.X R59, RZ, RZ, R59, P0 ;  /* 0x000000ffff3b7224 */ /* 0x000fe200000e063b */
[----:B------:R-:W-:Y:S01]  /*1d20*/  IADD3 R33, PT, PT, R33, 0x1e0, RZ ;  /* 0x000001e021217810 */ /* 0x000fe20007ffe0ff */
[----:B------:R-:W-:Y:S01]  /*1d30*/  VIADD R54, R54, 0x1e0 ;  /* 0x000001e036367836 */ /* 0x000fe20000000000 */
        /* <DEDUP_REMOVED lines=12> */
[----:B0-2---:R-:W-:Y:S01]  /*1e00*/  LDS R64, [R57] ;  /* 0x0000000039407984 */ /* 0x005fe20000000800 */
[----:B------:R-:W-:Y:S01]  /*1e10*/  IADD3 R49, PT, PT, R49, 0x1e0, RZ ;  /* 0x000001e031317810 */ /* 0x000fe20007ffe0ff */
[----:B------:R-:W-:Y:S01]  /*1e20*/  VIADD R28, R28, 0x1e0 ;  /* 0x000001e01c1c7836 */ /* 0x000fe20000000000 */
[----:B------:R-:W-:Y:S01]  /*1e30*/  IADD3 R27, PT, PT, R27, 0x1e0, RZ ;  /* 0x000001e01b1b7810 */ /* 0x000fe20007ffe0ff */
[----:B-1----:R-:W0:Y:S01]  /*1e40*/  LDS.128 R16, [R7] ;  /* 0x0000000007107984 */ /* 0x002e220000000c00 */
[----:B------:R-:W-:Y:S01]  /*1e50*/  VIADD R42, R42, 0x1e0 ;  /* 0x000001e02a2a7836 */ /* 0x000fe20000000000 */
[----:B------:R-:W-:Y:S01]  /*1e60*/  IADD3 R12, PT, PT, R12, 0x1e0, RZ ;  /* 0x000001e00c0c7810 */ /* 0x000fe20007ffe0ff */
[----:B------:R-:W-:Y:S01]  /*1e70*/  VIADD R41, R41, 0x1e0 ;  /* 0x000001e029297836 */ /* 0x000fe20000000000 */
[----:B------:R-:W1:Y:S01]  /*1e80*/  LDS R66, [R57+0x4] ;  /* 0x0000040039427984 */ /* 0x000e620000000800 */
        /* <DEDUP_REMOVED lines=23> */
[----:B0-----:R-:W-:-:S02]  /*2000*/  FFMA R64, R16, R64, R65 ;  /* 0x0000004010407223 */ /* 0x001fc40000000041 */
[----:B------:R-:W0:Y:S01]  /*2010*/  LDS R65, [R57+0x20] ;  /* 0x0000200039417984 */ /* 0x000e220000000800 */
[----:B-1----:R-:W-:-:S03]  /*2020*/  FFMA R66, R16, R66, R67 ;  /* 0x0000004210427223 */ /* 0x002fc60000000043 */
[----:B------:R-:W1:Y:S04]  /*2030*/  LDS R67, [R57+0x24] ;  /* 0x0000240039437984 */ /* 0x000e680000000800 */
[----:B------:R-:W2:Y:S01]  /*2040*/  LDS R16, [R57+0x40] ;  /* 0x0000400039107984 */ /* 0x000ea20000000800 */
[----:B0-----:R-:W-:-:S03]  /*2050*/  FFMA R65, R65, R17, R64 ;  /* 0x0000001141417223 */ /* 0x001fc60000000040 */
[----:B------:R-:W0:Y:S01]  /*2060*/  LDS R64, [R57+0x44] ;  /* 0x0000440039407984 */ /* 0x000e220000000800 */
[----:B-1----:R-:W-:-:S03]  /*2070*/  FFMA R67, R67, R17, R66 ;  /* 0x0000001143437223 */ /* 0x002fc60000000042 */
[----:B------:R-:W1:Y:S01]  /*2080*/  LDS R17, [R57+0x60] ;  /* 0x0000600039117984 */ /* 0x000e620000000800 */
[----:B--2---:R-:W-:-:S03]  /*2090*/  FFMA R16, R16, R18, R65 ;  /* 0x0000001210107223 */ /* 0x004fc60000000041 */
[----:B------:R-:W-:Y:S01]  /*20a0*/  LDS R66, [R57+0x84] ;  /* 0x0000840039427984 */ /* 0x000fe20000000800 */
[----:B0-----:R-:W-:-:S03]  /*20b0*/  FFMA R64, R64, R18, R67 ;  /* 0x0000001240407223 */ /* 0x001fc60000000043 */
[----:B------:R-:W0:Y:S01]  /*20c0*/  LDS R67, [R57+0x64] ;  /* 0x0000640039437984 */ /* 0x000e220000000800 */
[-C--:B-1----:R-:W-:Y:S01]  /*20d0*/  FFMA R65, R17, R19.reuse, R16 ;  /* 0x0000001311417223 */ /* 0x082fe20000000010 */
[----:B0-----:R-:W-:Y:S02]  /*20e0*/  FFMA R67, R67, R19, R64 ;  /* 0x0000001343437223 */ /* 0x001fe40000000040 */
[----:B------:R-:W-:Y:S04]  /*20f0*/  LDS R64, [R57+0x80] ;  /* 0x0000800039407984 */ /* 0x000fe80000000800 */
[----:B------:R-:W0:Y:S02]  /*2100*/  LDS.128 R16, [R7+0x10] ;  /* 0x0000100007107984 */ /* 0x000e240000000c00 */
[C---:B0-----:R-:W-:Y:S01]  /*2110*/  FFMA R64, R16.reuse, R64, R65 ;  /* 0x0000004010407223 */ /* 0x041fe20000000041 */
[----:B------:R-:W-:Y:S01]  /*2120*/  FFMA R66, R16, R66, R67 ;  /* 0x0000004210427223 */ /* 0x000fe20000000043 */
[----:B------:R-:W0:Y:S04]  /*2130*/  LDS R65, [R57+0xa0] ;  /* 0x0000a00039417984 */ /* 0x000e280000000800 */
        /* <DEDUP_REMOVED lines=29> */
[----:B------:R-:W0:Y:S04]  /*2310*/  LDS.128 R16, [R7+0x30] ;  /* 0x0000300007107984 */ /* 0x000e280000000c00 */
[----:B------:R-:W1:Y:S04]  /*2320*/  LDS R64, [R57+0x180] ;  /* 0x0001800039407984 */ /* 0x000e680000000800 */
[----:B------:R-:W2:Y:S01]  /*2330*/  LDS R19, [R57+0x1a0] ;  /* 0x0001a00039137984 */ /* 0x000ea20000000800 */
[C---:B0-----:R-:W-:Y:S01]  /*2340*/  FFMA R66, R16.reuse, R66, R67 ;  /* 0x0000004210427223 */ /* 0x041fe20000000043 */
[----:B-1----:R-:W-:-:S02]  /*2350*/  FFMA R64, R16, R64, R65 ;  /* 0x0000004010407223 */ /* 0x002fc40000000041 */
[----:B------:R-:W0:Y:S02]  /*2360*/  LDS R65, [R57+0x1a4] ;  /* 0x0001a40039417984 */ /* 0x000e240000000800 */
[-C--:B--2---:R-:W-:Y:S02]  /*2370*/  FFMA R19, R19, R17.reuse, R64 ;  /* 0x0000001113137223 */ /* 0x084fe40000000040 */
[----:B------:R-:W1:Y:S04]  /*2380*/  LDS R16, [R57+0x1c0] ;  /* 0x0001c00039107984 */ /* 0x000e680000000800 */
[----:B------:R-:W2:Y:S01]  /*2390*/  LDS R64, [R57+0x1c4] ;  /* 0x0001c40039407984 */ /* 0x000ea20000000800 */
[----:B0-----:R-:W-:Y:S01]  /*23a0*/  FFMA R17, R65, R17, R66 ;  /* 0x0000001141117223 */ /* 0x001fe20000000042 */
[----:B-1----:R-:W-:-:S03]  /*23b0*/  FFMA R65, R16, R18, R19 ;  /* 0x0000001210417223 */ /* 0x002fc60000000013 */
[----:B--2---:R-:W-:Y:S01]  /*23c0*/  FFMA R67, R64, R18, R17 ;  /* 0x0000001240437223 */ /* 0x004fe20000000011 */
[----:B------:R-:W-:Y:S06]  /*23d0*/  BRA.U UP0, `(.L_x_2) ;  /* 0xffffffe500d07547 */ /* 0x000fec000b83ffff */
[----:B------:R-:W0:Y:S01]  /*23e0*/  LDC.64 R2, c[0x0][0x398] ;  /* 0x0000e600ff027b82 */ /* 0x000e220000000a00 */
[----:B------:R-:W-:-:S07]  /*23f0*/  LEA R7, R56, UR4, 0x1 ;  /* 0x0000000438077c11 */ /* 0x000fce000f8e08ff */
[----:B------:R-:W1:Y:S01]  /*2400*/  LDC.64 R4, c[0x0][0x390] ;  /* 0x0000e400ff047b82 */ /* 0x000e620000000a00 */
[----:B0-----:R-:W-:-:S05]  /*2410*/  IMAD.WIDE.U32 R2, R7, 0x4, R2 ;  /* 0x0000000407027825 */ /* 0x001fca00078e0002 */
[----:B------:R-:W2:Y:S04]  /*2420*/  LDG.E.CONSTANT R0, desc[UR10][R2.64] ;  /* 0x0000000a02007981 */ /* 0x000ea8000c1e9900 */
[----:B------:R-:W3:Y:S01]  /*2430*/  LDG.E.CONSTANT R6, desc[UR10][R2.64+0x4] ;  /* 0x0000040a02067981 */ /* 0x000ee2000c1e9900 */
[----:B-1----:R-:W-:-:S04]  /*2440*/  IMAD.WIDE.U32 R4, R7, 0x4, R4 ;  /* 0x0000000407047825 */ /* 0x002fc800078e0004 */
[----:B--2---:R-:W-:Y:S01]  /*2450*/  FADD R0, R65, R0 ;  /* 0x0000000041007221 */ /* 0x004fe20000000000 */
[----:B---3--:R-:W-:-:S04]  /*2460*/  FADD R6, R67, R6 ;  /* 0x0000000643067221 */ /* 0x008fc80000000000 */
[----:B------:R-:W-:Y:S02]  /*2470*/  FMNMX R7, RZ, R0, !PT ;  /* 0x00000000ff077209 */ /* 0x000fe40007800000 */
[----:B------:R-:W-:-:S03]  /*2480*/  FMNMX R9, RZ, R6, !PT ;  /* 0x00000006ff097209 */ /* 0x000fc60007800000 */
[----:B------:R-:W-:Y:S04]  /*2490*/  STG.E desc[UR10][R4.64], R7 ;  /* 0x0000000704007986 */ /* 0x000fe8000c10190a */
[----:B------:R-:W-:Y:S01]  /*24a0*/  STG.E desc[UR10][R4.64+0x4], R9 ;  /* 0x0000040904007986 */ /* 0x000fe2000c10190a */
[----:B------:R-:W-:Y:S05]  /*24b0*/  EXIT ;  /* 0x000000000000794d */ /* 0x000fea0003800000 */
.L_x_3:
[----:B------:R-:W-:-:S00]  /*24c0*/  BRA `(.L_x_3) ;  /* 0xfffffffc00fc7947 */ /* 0x000fc0000383ffff */
[----:B------:R-:W-:-:S00]  /*24d0*/  NOP ;  /* 0x0000000000007918 */ /* 0x000fc00000000000 */
        /* <DEDUP_REMOVED lines=10> */
.L_x_4:


//--------------------- .nv.shared.my_kernel_kernel0 --------------------------
	.section	.nv.shared.my_kernel_kernel0,"aw",@nobits
	.sectionflags	@""
	.align	4
.nv.shared.my_kernel_kernel0:
	.zero		1564


//--------------------- .nv.shared.reserved.0     --------------------------
	.section	.nv.shared.reserved.0,"aw",@nobits
	.weak		__nv_reservedSMEM_offset_0_alias
	.size		__nv_reservedSMEM_offset_0_alias, 0, 64
	.other		__nv_reservedSMEM_offset_0_alias,@"STO_CUDA_RESERVED_SHARED STV_DEFAULT"
__nv_reservedSMEM_offset_0_alias:
	.zero		0
	.zero		64


//--------------------- .nv.constant0.my_kernel_kernel0 --------------------------
	.section	.nv.constant0.my_kernel_kernel0,"a",@progbits
	.sectionflags	@""
	.align	4
.nv.constant0.my_kernel_kernel0:
	.zero		928


//--------------------- SYMBOLS --------------------------

	.type		.nv.reservedSmem.offset0,@object
	.size		.nv.reservedSmem.offset0,0x4
	.type		.nv.reservedSmem.cap,@object
	.size		.nv.reservedSmem.cap,0x4
